	.target	sm_90a

	.elftype	@"ET_EXEC"


//--------------------- .note.nv.tkinfo           --------------------------
	.section	.note.nv.tkinfo,"",@"SHT_NOTE"
	.sectionflags	@"SHF_NOTE_NV_TKINFO"
	.tkinfo
        /*0018*/ 	.word	0x00000002
        /*0030*/ 	.string	""
        /*0030*/ 	.string	"ptxas"
        /*0030*/ 	.string	"Cuda compilation tools, release 13.0, V13.0.88"
        /*0030*/ 	.string	"Build cuda_13.0.r13.0/compiler.36424714_0"
        /*0030*/ 	.string	"-arch sm_90a -m 64 "



//--------------------- .note.nv.cuinfo           --------------------------
	.section	.note.nv.cuinfo,"",@"SHT_NOTE"
	.sectionflags	@"SHF_NOTE_NV_CUINFO"
        /*0018*/ 	.short	0x0002
        /*001a*/ 	.short	0x005a
        /*001c*/ 	.short	0x0082
	.zero		2


//--------------------- .nv.info                  --------------------------
	.section	.nv.info,"",@"SHT_CUDA_INFO"
	.align	4


	//----- nvinfo : EIATTR_REGCOUNT
	.align		4
        /*0000*/ 	.byte	0x04, 0x2f
        /*0002*/ 	.short	(.L_12 - .L_11)
	.align		4
.L_11:
        /*0004*/ 	.word	index@(_ZN7cutlass13device_kernelINS_4gemm6kernel13GemmUniversalIN4cute5tupleIJiiiiEEENS1_10collective13CollectiveMmaINS1_37MainloopSm90TmaGmmaWarpSpecializedFP8ILi28ENS5_IJNS4_1CILi1EEESB_SB_EEENS1_35KernelTmaWarpSpecializedCooperativeEEENS5_IJNSA_ILi128EEESF_NSA_ILi32EEEEEENS_12float_e4m3_tENS5_IJlSB_lEEENS_12float_e5m2_tESJ_NS4_8TiledMMAINS4_8MMA_AtomIJNS4_4SM904GMMA31MMA_64x128x32_F32E4M3E5M2_SS_TNILNSO_7ScaleInE1ELSQ_1EEEEEENS4_6LayoutINS5_IJNSA_ILi2EEESB_SB_EEENS5_IJSB_NSA_ILi0EEESW_EEEEENS5_IJNS4_10UnderscoreESZ_SZ_EEEEENS4_13SM90_TMA_LOADENS4_14ComposedLayoutINS4_7SwizzleILi1ELi4ELi3EEENS4_18smem_ptr_flag_bitsILi8EEENST_INS5_IJNSA_ILi8EEESG_EEENS5_IJSG_SB_EEEEEEEvNS4_8identityES12_S1C_vS1D_EENS_8epilogue10collective6detail29Sm90TmaWarpSpecializedAdapterINS1G_15DefaultEpilogueISI_SJ_SJ_NS1F_6thread17LinearCombinationISI_Li1EffLNS1K_9ScaleType4KindE0ELNS_15FloatRoundStyleE2ESI_EENS1_15EpilogueDefaultEEEEEvvEEEEvNT_6ParamsE)
        /*0008*/ 	.word	0x000000a8


	//----- nvinfo : EIATTR_FRAME_SIZE
	.align		4
.L_12:
        /*000c*/ 	.byte	0x04, 0x11
        /*000e*/ 	.short	(.L_14 - .L_13)
	.align		4
.L_13:
        /*0010*/ 	.word	index@(_ZN7cutlass13device_kernelINS_4gemm6kernel13GemmUniversalIN4cute5tupleIJiiiiEEENS1_10collective13CollectiveMmaINS1_37MainloopSm90TmaGmmaWarpSpecializedFP8ILi28ENS5_IJNS4_1CILi1EEESB_SB_EEENS1_35KernelTmaWarpSpecializedCooperativeEEENS5_IJNSA_ILi128EEESF_NSA_ILi32EEEEEENS_12float_e4m3_tENS5_IJlSB_lEEENS_12float_e5m2_tESJ_NS4_8TiledMMAINS4_8MMA_AtomIJNS4_4SM904GMMA31MMA_64x128x32_F32E4M3E5M2_SS_TNILNSO_7ScaleInE1ELSQ_1EEEEEENS4_6LayoutINS5_IJNSA_ILi2EEESB_SB_EEENS5_IJSB_NSA_ILi0EEESW_EEEEENS5_IJNS4_10UnderscoreESZ_SZ_EEEEENS4_13SM90_TMA_LOADENS4_14ComposedLayoutINS4_7SwizzleILi1ELi4ELi3EEENS4_18smem_ptr_flag_bitsILi8EEENST_INS5_IJNSA_ILi8EEESG_EEENS5_IJSG_SB_EEEEEEEvNS4_8identityES12_S1C_vS1D_EENS_8epilogue10collective6detail29Sm90TmaWarpSpecializedAdapterINS1G_15DefaultEpilogueISI_SJ_SJ_NS1F_6thread17LinearCombinationISI_Li1EffLNS1K_9ScaleType4KindE0ELNS_15FloatRoundStyleE2ESI_EENS1_15EpilogueDefaultEEEEEvvEEEEvNT_6ParamsE)
        /*0014*/ 	.word	0x00000000


	//----- nvinfo : EIATTR_MIN_STACK_SIZE
	.align		4
.L_14:
        /*0018*/ 	.byte	0x04, 0x12
        /*001a*/ 	.short	(.L_16 - .L_15)
	.align		4
.L_15:
        /*001c*/ 	.word	index@(_ZN7cutlass13device_kernelINS_4gemm6kernel13GemmUniversalIN4cute5tupleIJiiiiEEENS1_10collective13CollectiveMmaINS1_37MainloopSm90TmaGmmaWarpSpecializedFP8ILi28ENS5_IJNS4_1CILi1EEESB_SB_EEENS1_35KernelTmaWarpSpecializedCooperativeEEENS5_IJNSA_ILi128EEESF_NSA_ILi32EEEEEENS_12float_e4m3_tENS5_IJlSB_lEEENS_12float_e5m2_tESJ_NS4_8TiledMMAINS4_8MMA_AtomIJNS4_4SM904GMMA31MMA_64x128x32_F32E4M3E5M2_SS_TNILNSO_7ScaleInE1ELSQ_1EEEEEENS4_6LayoutINS5_IJNSA_ILi2EEESB_SB_EEENS5_IJSB_NSA_ILi0EEESW_EEEEENS5_IJNS4_10UnderscoreESZ_SZ_EEEEENS4_13SM90_TMA_LOADENS4_14ComposedLayoutINS4_7SwizzleILi1ELi4ELi3EEENS4_18smem_ptr_flag_bitsILi8EEENST_INS5_IJNSA_ILi8EEESG_EEENS5_IJSG_SB_EEEEEEEvNS4_8identityES12_S1C_vS1D_EENS_8epilogue10collective6detail29Sm90TmaWarpSpecializedAdapterINS1G_15DefaultEpilogueISI_SJ_SJ_NS1F_6thread17LinearCombinationISI_Li1EffLNS1K_9ScaleType4KindE0ELNS_15FloatRoundStyleE2ESI_EENS1_15EpilogueDefaultEEEEEvvEEEEvNT_6ParamsE)
        /*0020*/ 	.word	0x00000000
.L_16:


//--------------------- .nv.compat                --------------------------
	.section	.nv.compat,"",@"SHT_CUDA_COMPAT_INFO"
	.align	4
        /*0000*/ 	.byte	0x02, 0x09, 0x01, 0x00, 0x02, 0x02, 0x04, 0x00, 0x02, 0x05, 0x05, 0x00, 0x03, 0x07, 0x01, 0x01
        /*0010*/ 	.byte	0x02, 0x03, 0x01, 0x00, 0x02, 0x06, 0x01, 0x00, 0x04, 0x0b, 0x08, 0x00, 0x00, 0x00, 0x00, 0x00
        /*0020*/ 	.byte	0x00, 0x00, 0x00, 0x00


//--------------------- .nv.info._ZN7cutlass13device_kernelINS_4gemm6kernel13GemmUniversalIN4cute5tupleIJiiiiEEENS1_10collective13CollectiveMmaINS1_37MainloopSm90TmaGmmaWarpSpecializedFP8ILi28ENS5_IJNS4_1CILi1EEESB_SB_EEENS1_35KernelTmaWarpSpecializedCooperativeEEENS5_IJNSA_ILi128EEESF_NSA_ILi32EEEEEENS_12float_e4m3_tENS5_IJlSB_lEEENS_12float_e5m2_tESJ_NS4_8TiledMMAINS4_8MMA_AtomIJNS4_4SM904GMMA31MMA_64x128x32_F32E4M3E5M2_SS_TNILNSO_7ScaleInE1ELSQ_1EEEEEENS4_6LayoutINS5_IJNSA_ILi2EEESB_SB_EEENS5_IJSB_NSA_ILi0EEESW_EEEEENS5_IJNS4_10UnderscoreESZ_SZ_EEEEENS4_13SM90_TMA_LOADENS4_14ComposedLayoutINS4_7SwizzleILi1ELi4ELi3EEENS4_18smem_ptr_flag_bitsILi8EEENST_INS5_IJNSA_ILi8EEESG_EEENS5_IJSG_SB_EEEEEEEvNS4_8identityES12_S1C_vS1D_EENS_8epilogue10collective6detail29Sm90TmaWarpSpecializedAdapterINS1G_15DefaultEpilogueISI_SJ_SJ_NS1F_6thread17LinearCombinationISI_Li1EffLNS1K_9ScaleType4KindE0ELNS_15FloatRoundStyleE2ESI_EENS1_15EpilogueDefaultEEEEEvvEEEEvNT_6ParamsE --------------------------
	.section	.nv.info._ZN7cutlass13device_kernelINS_4gemm6kernel13GemmUniversalIN4cute5tupleIJiiiiEEENS1_10collective13CollectiveMmaINS1_37MainloopSm90TmaGmmaWarpSpecializedFP8ILi28ENS5_IJNS4_1CILi1EEESB_SB_EEENS1_35KernelTmaWarpSpecializedCooperativeEEENS5_IJNSA_ILi128EEESF_NSA_ILi32EEEEEENS_12float_e4m3_tENS5_IJlSB_lEEENS_12float_e5m2_tESJ_NS4_8TiledMMAINS4_8MMA_AtomIJNS4_4SM904GMMA31MMA_64x128x32_F32E4M3E5M2_SS_TNILNSO_7ScaleInE1ELSQ_1EEEEEENS4_6LayoutINS5_IJNSA_ILi2EEESB_SB_EEENS5_IJSB_NSA_ILi0EEESW_EEEEENS5_IJNS4_10UnderscoreESZ_SZ_EEEEENS4_13SM90_TMA_LOADENS4_14ComposedLayoutINS4_7SwizzleILi1ELi4ELi3EEENS4_18smem_ptr_flag_bitsILi8EEENST_INS5_IJNSA_ILi8EEESG_EEENS5_IJSG_SB_EEEEEEEvNS4_8identityES12_S1C_vS1D_EENS_8epilogue10collective6detail29Sm90TmaWarpSpecializedAdapterINS1G_15DefaultEpilogueISI_SJ_SJ_NS1F_6thread17LinearCombinationISI_Li1EffLNS1K_9ScaleType4KindE0ELNS_15FloatRoundStyleE2ESI_EENS1_15EpilogueDefaultEEEEEvvEEEEvNT_6ParamsE,"",@"SHT_CUDA_INFO"
	.sectionflags	@""
	.align	4


	//----- nvinfo : EIATTR_CUDA_API_VERSION
	.align		4
        /*0000*/ 	.byte	0x04, 0x37
        /*0002*/ 	.short	(.L_18 - .L_17)
.L_17:
        /*0004*/ 	.word	0x00000082


	//----- nvinfo : EIATTR_KPARAM_INFO
	.align		4
.L_18:
        /*0008*/ 	.byte	0x04, 0x17
        /*000a*/ 	.short	(.L_20 - .L_19)
.L_19:
        /*000c*/ 	.word	0x00000000
        /*0010*/ 	.short	0x0000
        /*0012*/ 	.short	0x0070
        /*0014*/ 	.byte	0x00, 0xf0, 0x01, 0x10


	//----- nvinfo : EIATTR_SPARSE_MMA_MASK
	.align		4
.L_20:
        /*0018*/ 	.byte	0x03, 0x50
        /*001a*/ 	.short	0x0000


	//----- nvinfo : EIATTR_MAXREG_COUNT
	.align		4
        /*001c*/ 	.byte	0x03, 0x1b
        /*001e*/ 	.short	0x00a8


	//----- nvinfo : EIATTR_NUM_BARRIERS
	.align		4
        /*0020*/ 	.byte	0x02, 0x4c
        /*0022*/ 	.byte	0x01
	.zero		1


	//----- nvinfo : EIATTR_MERCURY_ISA_VERSION
	.align		4
        /*0024*/ 	.byte	0x03, 0x5f
        /*0026*/ 	.short	0x0101


	//----- nvinfo : EIATTR_INT_WARP_WIDE_INSTR_OFFSETS
	.align		4
        /*0028*/ 	.byte	0x04, 0x31
        /*002a*/ 	.short	(.L_22 - .L_21)


	//   ....[0]....
.L_21:
        /*002c*/ 	.word	0x00000700


	//   ....[1]....
        /*0030*/ 	.word	0x00000710


	//   ....[2]....
        /*0034*/ 	.word	0x00000800


	//----- nvinfo : EIATTR_COOP_GROUP_MASK_REGIDS
	.align		4
.L_22:
        /*0038*/ 	.byte	0x04, 0x29
        /*003a*/ 	.short	(.L_24 - .L_23)


	//   ....[0]....
.L_23:
        /*003c*/ 	.word	0xffffffff


	//   ....[1]....
        /*0040*/ 	.word	0xffffffff


	//   ....[2]....
        /*0044*/ 	.word	0xffffffff


	//   ....[3]....
        /*0048*/ 	.word	0xffffffff


	//   ....[4]....
        /*004c*/ 	.word	0xffffffff


	//----- nvinfo : EIATTR_COOP_GROUP_INSTR_OFFSETS
	.align		4
.L_24:
        /*0050*/ 	.byte	0x04, 0x28
        /*0052*/ 	.short	(.L_26 - .L_25)


	//   ....[0]....
.L_25:
        /*0054*/ 	.word	0x00000060


	//   ....[1]....
        /*0058*/ 	.word	0x00000070


	//   ....[2]....
        /*005c*/ 	.word	0x00000130


	//   ....[3]....
        /*0060*/ 	.word	0x000005f0


	//   ....[4]....
        /*0064*/ 	.word	0x000012f0


	//----- nvinfo : EIATTR_REG_RECONFIG
	.align		4
.L_26:
        /*0068*/ 	.byte	0x01, 0x54
	.zero		2


	//----- nvinfo : EIATTR_MBARRIER_INSTR_OFFSETS
	.align		4
        /*006c*/ 	.byte	0x04, 0x39
        /*006e*/ 	.short	(.L_28 - .L_27)


	//   ....[0]....
.L_27:
        /*0070*/ 	.word	0x00000250
        /*0074*/ 	.word	0x000000ff
        /*0078*/ 	.word	0x00000000
        /*007c*/ 	.short	0x0100
        /*007e*/ 	.byte	0x08
	.zero		1


	//   ....[1]....
        /*0080*/ 	.word	0x00000260
        /*0084*/ 	.word	0x000000ff
        /*0088*/ 	.word	0x000000e0
        /*008c*/ 	.short	0x0100
        /*008e*/ 	.byte	0x08
	.zero		1


	//   ....[2]....
        /*0090*/ 	.word	0x00000270
        /*0094*/ 	.word	0x000000ff
        /*0098*/ 	.word	0x00000008
        /*009c*/ 	.short	0x0100
        /*009e*/ 	.byte	0x08
	.zero		1


	//   ....[3]....
        /*00a0*/ 	.word	0x00000280
        /*00a4*/ 	.word	0x000000ff
        /*00a8*/ 	.word	0x000000e8
        /*00ac*/ 	.short	0x0100
        /*00ae*/ 	.byte	0x08
	.zero		1


	//   ....[4]....
        /*00b0*/ 	.word	0x00000290
        /*00b4*/ 	.word	0x000000ff
        /*00b8*/ 	.word	0x00000010
        /*00bc*/ 	.short	0x0100
        /*00be*/ 	.byte	0x08
	.zero		1


	//   ....[5]....
        /*00c0*/ 	.word	0x000002a0
        /*00c4*/ 	.word	0x000000ff
        /*00c8*/ 	.word	0x000000f0
        /*00cc*/ 	.short	0x0100
        /*00ce*/ 	.byte	0x08
	.zero		1


	//   ....[6]....
        /*00d0*/ 	.word	0x000002b0
        /*00d4*/ 	.word	0x000000ff
        /*00d8*/ 	.word	0x00000018
        /*00dc*/ 	.short	0x0100
        /*00de*/ 	.byte	0x08
	.zero		1


	//   ....[7]....
        /*00e0*/ 	.word	0x000002c0
        /*00e4*/ 	.word	0x000000ff
        /*00e8*/ 	.word	0x000000f8
        /*00ec*/ 	.short	0x0100
        /*00ee*/ 	.byte	0x08
	.zero		1


	//   ....[8]....
        /*00f0*/ 	.word	0x000002d0
        /*00f4*/ 	.word	0x000000ff
        /*00f8*/ 	.word	0x00000020
        /*00fc*/ 	.short	0x0100
        /*00fe*/ 	.byte	0x08
	.zero		1


	//   ....[9]....
        /*0100*/ 	.word	0x000002e0
        /*0104*/ 	.word	0x000000ff
        /*0108*/ 	.word	0x00000100
        /*010c*/ 	.short	0x0100
        /*010e*/ 	.byte	0x08
	.zero		1


	//   ....[10]....
        /*0110*/ 	.word	0x000002f0
        /*0114*/ 	.word	0x000000ff
        /*0118*/ 	.word	0x00000028
        /*011c*/ 	.short	0x0100
        /*011e*/ 	.byte	0x08
	.zero		1


	//   ....[11]....
        /*0120*/ 	.word	0x00000300
        /*0124*/ 	.word	0x000000ff
        /*0128*/ 	.word	0x00000108
        /*012c*/ 	.short	0x0100
        /*012e*/ 	.byte	0x08
	.zero		1


	//   ....[12]....
        /*0130*/ 	.word	0x00000310
        /*0134*/ 	.word	0x000000ff
        /*0138*/ 	.word	0x00000030
        /*013c*/ 	.short	0x0100
        /*013e*/ 	.byte	0x08
	.zero		1


	//   ....[13]....
        /*0140*/ 	.word	0x00000320
        /*0144*/ 	.word	0x000000ff
        /*0148*/ 	.word	0x00000110
        /*014c*/ 	.short	0x0100
        /*014e*/ 	.byte	0x08
	.zero		1


	//   ....[14]....
        /*0150*/ 	.word	0x00000330
        /*0154*/ 	.word	0x000000ff
        /*0158*/ 	.word	0x00000038
        /*015c*/ 	.short	0x0100
        /*015e*/ 	.byte	0x08
	.zero		1


	//   ....[15]....
        /*0160*/ 	.word	0x00000340
        /*0164*/ 	.word	0x000000ff
        /*0168*/ 	.word	0x00000118
        /*016c*/ 	.short	0x0100
        /*016e*/ 	.byte	0x08
	.zero		1


	//   ....[16]....
        /*0170*/ 	.word	0x00000350
        /*0174*/ 	.word	0x000000ff
        /*0178*/ 	.word	0x00000040
        /*017c*/ 	.short	0x0100
        /*017e*/ 	.byte	0x08
	.zero		1


	//   ....[17]....
        /*0180*/ 	.word	0x00000360
        /*0184*/ 	.word	0x000000ff
        /*0188*/ 	.word	0x00000120
        /*018c*/ 	.short	0x0100
        /*018e*/ 	.byte	0x08
	.zero		1


	//   ....[18]....
        /*0190*/ 	.word	0x00000370
        /*0194*/ 	.word	0x000000ff
        /*0198*/ 	.word	0x00000048
        /*019c*/ 	.short	0x0100
        /*019e*/ 	.byte	0x08
	.zero		1


	//   ....[19]....
        /*01a0*/ 	.word	0x00000380
        /*01a4*/ 	.word	0x000000ff
        /*01a8*/ 	.word	0x00000128
        /*01ac*/ 	.short	0x0100
        /*01ae*/ 	.byte	0x08
	.zero		1


	//   ....[20]....
        /*01b0*/ 	.word	0x00000390
        /*01b4*/ 	.word	0x000000ff
        /*01b8*/ 	.word	0x00000050
        /*01bc*/ 	.short	0x0100
        /*01be*/ 	.byte	0x08
	.zero		1


	//   ....[21]....
        /*01c0*/ 	.word	0x000003a0
        /*01c4*/ 	.word	0x000000ff
        /*01c8*/ 	.word	0x00000130
        /*01cc*/ 	.short	0x0100
        /*01ce*/ 	.byte	0x08
	.zero		1


	//   ....[22]....
        /*01d0*/ 	.word	0x000003b0
        /*01d4*/ 	.word	0x000000ff
        /*01d8*/ 	.word	0x00000058
        /*01dc*/ 	.short	0x0100
        /*01de*/ 	.byte	0x08
	.zero		1


	//   ....[23]....
        /*01e0*/ 	.word	0x000003c0
        /*01e4*/ 	.word	0x000000ff
        /*01e8*/ 	.word	0x00000138
        /*01ec*/ 	.short	0x0100
        /*01ee*/ 	.byte	0x08
	.zero		1


	//   ....[24]....
        /*01f0*/ 	.word	0x000003d0
        /*01f4*/ 	.word	0x000000ff
        /*01f8*/ 	.word	0x00000060
        /*01fc*/ 	.short	0x0100
        /*01fe*/ 	.byte	0x08
	.zero		1


	//   ....[25]....
        /*0200*/ 	.word	0x000003e0
        /*0204*/ 	.word	0x000000ff
        /*0208*/ 	.word	0x00000140
        /*020c*/ 	.short	0x0100
        /*020e*/ 	.byte	0x08
	.zero		1


	//   ....[26]....
        /*0210*/ 	.word	0x000003f0
        /*0214*/ 	.word	0x000000ff
        /*0218*/ 	.word	0x00000068
        /*021c*/ 	.short	0x0100
        /*021e*/ 	.byte	0x08
	.zero		1


	//   ....[27]....
        /*0220*/ 	.word	0x00000400
        /*0224*/ 	.word	0x000000ff
        /*0228*/ 	.word	0x00000148
        /*022c*/ 	.short	0x0100
        /*022e*/ 	.byte	0x08
	.zero		1


	//   ....[28]....
        /*0230*/ 	.word	0x00000410
        /*0234*/ 	.word	0x000000ff
        /*0238*/ 	.word	0x00000070
        /*023c*/ 	.short	0x0100
        /*023e*/ 	.byte	0x08
	.zero		1


	//   ....[29]....
        /*0240*/ 	.word	0x00000420
        /*0244*/ 	.word	0x000000ff
        /*0248*/ 	.word	0x00000150
        /*024c*/ 	.short	0x0100
        /*024e*/ 	.byte	0x08
	.zero		1


	//   ....[30]....
        /*0250*/ 	.word	0x00000430
        /*0254*/ 	.word	0x000000ff
        /*0258*/ 	.word	0x00000078
        /*025c*/ 	.short	0x0100
        /*025e*/ 	.byte	0x08
	.zero		1


	//   ....[31]....
        /*0260*/ 	.word	0x00000440
        /*0264*/ 	.word	0x000000ff
        /*0268*/ 	.word	0x00000158
        /*026c*/ 	.short	0x0100
        /*026e*/ 	.byte	0x08
	.zero		1


	//   ....[32]....
        /*0270*/ 	.word	0x00000450
        /*0274*/ 	.word	0x000000ff
        /*0278*/ 	.word	0x00000080
        /*027c*/ 	.short	0x0100
        /*027e*/ 	.byte	0x08
	.zero		1


	//   ....[33]....
        /*0280*/ 	.word	0x00000460
        /*0284*/ 	.word	0x000000ff
        /*0288*/ 	.word	0x00000160
        /*028c*/ 	.short	0x0100
        /*028e*/ 	.byte	0x08
	.zero		1


	//   ....[34]....
        /*0290*/ 	.word	0x00000470
        /*0294*/ 	.word	0x000000ff
        /*0298*/ 	.word	0x00000088
        /*029c*/ 	.short	0x0100
        /*029e*/ 	.byte	0x08
	.zero		1


	//   ....[35]....
        /*02a0*/ 	.word	0x00000480
        /*02a4*/ 	.word	0x000000ff
        /*02a8*/ 	.word	0x00000168
        /*02ac*/ 	.short	0x0100
        /*02ae*/ 	.byte	0x08
	.zero		1


	//   ....[36]....
        /*02b0*/ 	.word	0x00000490
        /*02b4*/ 	.word	0x000000ff
        /*02b8*/ 	.word	0x00000090
        /*02bc*/ 	.short	0x0100
        /*02be*/ 	.byte	0x08
	.zero		1


	//   ....[37]....
        /*02c0*/ 	.word	0x000004a0
        /*02c4*/ 	.word	0x000000ff
        /*02c8*/ 	.word	0x00000170
        /*02cc*/ 	.short	0x0100
        /*02ce*/ 	.byte	0x08
	.zero		1


	//   ....[38]....
        /*02d0*/ 	.word	0x000004b0
        /*02d4*/ 	.word	0x000000ff
        /*02d8*/ 	.word	0x00000098
        /*02dc*/ 	.short	0x0100
        /*02de*/ 	.byte	0x08
	.zero		1


	//   ....[39]....
        /*02e0*/ 	.word	0x000004c0
        /*02e4*/ 	.word	0x000000ff
        /*02e8*/ 	.word	0x00000178
        /*02ec*/ 	.short	0x0100
        /*02ee*/ 	.byte	0x08
	.zero		1


	//   ....[40]....
        /*02f0*/ 	.word	0x000004d0
        /*02f4*/ 	.word	0x000000ff
        /*02f8*/ 	.word	0x000000a0
        /*02fc*/ 	.short	0x0100
        /*02fe*/ 	.byte	0x08
	.zero		1


	//   ....[41]....
        /*0300*/ 	.word	0x000004e0
        /*0304*/ 	.word	0x000000ff
        /*0308*/ 	.word	0x00000180
        /*030c*/ 	.short	0x0100
        /*030e*/ 	.byte	0x08
	.zero		1


	//   ....[42]....
        /*0310*/ 	.word	0x000004f0
        /*0314*/ 	.word	0x000000ff
        /*0318*/ 	.word	0x000000a8
        /*031c*/ 	.short	0x0100
        /*031e*/ 	.byte	0x08
	.zero		1


	//   ....[43]....
        /*0320*/ 	.word	0x00000500
        /*0324*/ 	.word	0x000000ff
        /*0328*/ 	.word	0x00000188
        /*032c*/ 	.short	0x0100
        /*032e*/ 	.byte	0x08
	.zero		1


	//   ....[44]....
        /*0330*/ 	.word	0x00000510
        /*0334*/ 	.word	0x000000ff
        /*0338*/ 	.word	0x000000b0
        /*033c*/ 	.short	0x0100
        /*033e*/ 	.byte	0x08
	.zero		1


	//   ....[45]....
        /*0340*/ 	.word	0x00000520
        /*0344*/ 	.word	0x000000ff
        /*0348*/ 	.word	0x00000190
        /*034c*/ 	.short	0x0100
        /*034e*/ 	.byte	0x08
	.zero		1


	//   ....[46]....
        /*0350*/ 	.word	0x00000530
        /*0354*/ 	.word	0x000000ff
        /*0358*/ 	.word	0x000000b8
        /*035c*/ 	.short	0x0100
        /*035e*/ 	.byte	0x08
	.zero		1


	//   ....[47]....
        /*0360*/ 	.word	0x00000540
        /*0364*/ 	.word	0x000000ff
        /*0368*/ 	.word	0x00000198
        /*036c*/ 	.short	0x0100
        /*036e*/ 	.byte	0x08
	.zero		1


	//   ....[48]....
        /*0370*/ 	.word	0x00000550
        /*0374*/ 	.word	0x000000ff
        /*0378*/ 	.word	0x000000c0
        /*037c*/ 	.short	0x0100
        /*037e*/ 	.byte	0x08
	.zero		1


	//   ....[49]....
        /*0380*/ 	.word	0x00000560
        /*0384*/ 	.word	0x000000ff
        /*0388*/ 	.word	0x000001a0
        /*038c*/ 	.short	0x0100
        /*038e*/ 	.byte	0x08
	.zero		1


	//   ....[50]....
        /*0390*/ 	.word	0x00000570
        /*0394*/ 	.word	0x000000ff
        /*0398*/ 	.word	0x000000c8
        /*039c*/ 	.short	0x0100
        /*039e*/ 	.byte	0x08
	.zero		1


	//   ....[51]....
        /*03a0*/ 	.word	0x00000580
        /*03a4*/ 	.word	0x000000ff
        /*03a8*/ 	.word	0x000001a8
        /*03ac*/ 	.short	0x0100
        /*03ae*/ 	.byte	0x08
	.zero		1


	//   ....[52]....
        /*03b0*/ 	.word	0x00000590
        /*03b4*/ 	.word	0x000000ff
        /*03b8*/ 	.word	0x000000d0
        /*03bc*/ 	.short	0x0100
        /*03be*/ 	.byte	0x08
	.zero		1


	//   ....[53]....
        /*03c0*/ 	.word	0x000005a0
        /*03c4*/ 	.word	0x000000ff
        /*03c8*/ 	.word	0x000001b0
        /*03cc*/ 	.short	0x0100
        /*03ce*/ 	.byte	0x08
	.zero		1


	//   ....[54]....
        /*03d0*/ 	.word	0x000005b0
        /*03d4*/ 	.word	0x000000ff
        /*03d8*/ 	.word	0x000000d8
        /*03dc*/ 	.short	0x0100
        /*03de*/ 	.byte	0x08
	.zero		1


	//   ....[55]....
        /*03e0*/ 	.word	0x000005c0
        /*03e4*/ 	.word	0x000000ff
        /*03e8*/ 	.word	0x000001b8
        /*03ec*/ 	.short	0x0100
        /*03ee*/ 	.byte	0x08
	.zero		1


	//   ....[56]....
        /*03f0*/ 	.word	0x00000850
        /*03f4*/ 	.word	0x000000ff
        /*03f8*/ 	.word	0x000001d0
        /*03fc*/ 	.short	0x0100
        /*03fe*/ 	.byte	0x06
	.zero		1


	//   ....[57]....
        /*0400*/ 	.word	0x000008b0
        /*0404*/ 	.word	0x000000ff
        /*0408*/ 	.word	0x000001d8
        /*040c*/ 	.short	0x0100
        /*040e*/ 	.byte	0x06
	.zero		1


	//   ....[58]....
        /*0410*/ 	.word	0x00001820
        /*0414*/ 	.word	0x000000ff
        /*0418*/ 	.word	0x00000000
        /*041c*/ 	.short	0x010a
        /*041e*/ 	.byte	0x06
	.zero		1


	//   ....[59]....
        /*0420*/ 	.word	0x00001860
        /*0424*/ 	.word	0x000000ff
        /*0428*/ 	.word	0x00000000
        /*042c*/ 	.short	0x010a
        /*042e*/ 	.byte	0x06
	.zero		1


	//   ....[60]....
        /*0430*/ 	.word	0x00002140
        /*0434*/ 	.word	0x000000ff
        /*0438*/ 	.word	0x00000000
        /*043c*/ 	.short	0x010a
        /*043e*/ 	.byte	0x0c
	.zero		1


	//   ....[61]....
        /*0440*/ 	.word	0x00002180
        /*0444*/ 	.word	0x000000ff
        /*0448*/ 	.word	0x00000000
        /*044c*/ 	.short	0x010a
        /*044e*/ 	.byte	0x0c
	.zero		1


	//   ....[62]....
        /*0450*/ 	.word	0x00002760
        /*0454*/ 	.word	0x000000ff
        /*0458*/ 	.word	0x00000000
        /*045c*/ 	.short	0x0101
        /*045e*/ 	.byte	0x08
	.zero		1


	//   ....[63]....
        /*0460*/ 	.word	0x00002db0
        /*0464*/ 	.word	0x000000ff
        /*0468*/ 	.word	0x00000000
        /*046c*/ 	.short	0x0101
        /*046e*/ 	.byte	0x06
	.zero		1


	//   ....[64]....
        /*0470*/ 	.word	0x00008740
        /*0474*/ 	.word	0x00000013
        /*0478*/ 	.word	0x000000e0
        /*047c*/ 	.short	0x010a
        /*047e*/ 	.byte	0x3f
	.zero		1


	//   ....[65]....
        /*0480*/ 	.word	0x00008aa0
        /*0484*/ 	.word	0x00000006
        /*0488*/ 	.word	0x000001d8
        /*048c*/ 	.short	0x0101
        /*048e*/ 	.byte	0x3f
	.zero		1


	//   ....[66]....
        /*0490*/ 	.word	0x000091d0
        /*0494*/ 	.word	0x00000006
        /*0498*/ 	.word	0x00000000
        /*049c*/ 	.short	0x010a
        /*049e*/ 	.byte	0x3f
	.zero		1


	//   ....[67]....
        /*04a0*/ 	.word	0x00009250
        /*04a4*/ 	.word	0x00000007
        /*04a8*/ 	.word	0x00000000
        /*04ac*/ 	.short	0x010a
        /*04ae*/ 	.byte	0x3f
	.zero		1


	//   ....[68]....
        /*04b0*/ 	.word	0x000092e0
        /*04b4*/ 	.word	0x00000006
        /*04b8*/ 	.word	0x00000000
        /*04bc*/ 	.short	0x010a
        /*04be*/ 	.byte	0x3f
	.zero		1


	//   ....[69]....
        /*04c0*/ 	.word	0x00009370
        /*04c4*/ 	.word	0x00000009
        /*04c8*/ 	.word	0x00000000
        /*04cc*/ 	.short	0x010a
        /*04ce*/ 	.byte	0x3f
	.zero		1


	//   ....[70]....
        /*04d0*/ 	.word	0x00009400
        /*04d4*/ 	.word	0x00000006
        /*04d8*/ 	.word	0x00000000
        /*04dc*/ 	.short	0x010a
        /*04de*/ 	.byte	0x3f
	.zero		1


	//   ....[71]....
        /*04e0*/ 	.word	0x00009490
        /*04e4*/ 	.word	0x00000009
        /*04e8*/ 	.word	0x00000000
        /*04ec*/ 	.short	0x010a
        /*04ee*/ 	.byte	0x3f
	.zero		1


	//   ....[72]....
        /*04f0*/ 	.word	0x00009520
        /*04f4*/ 	.word	0x00000006
        /*04f8*/ 	.word	0x00000000
        /*04fc*/ 	.short	0x010a
        /*04fe*/ 	.byte	0x3f
	.zero		1


	//   ....[73]....
        /*0500*/ 	.word	0x000095b0
        /*0504*/ 	.word	0x00000009
        /*0508*/ 	.word	0x00000000
        /*050c*/ 	.short	0x010a
        /*050e*/ 	.byte	0x3f
	.zero		1


	//   ....[74]....
        /*0510*/ 	.word	0x00009640
        /*0514*/ 	.word	0x00000006
        /*0518*/ 	.word	0x00000000
        /*051c*/ 	.short	0x010a
        /*051e*/ 	.byte	0x3f
	.zero		1


	//   ....[75]....
        /*0520*/ 	.word	0x000096d0
        /*0524*/ 	.word	0x00000009
        /*0528*/ 	.word	0x00000000
        /*052c*/ 	.short	0x010a
        /*052e*/ 	.byte	0x3f
	.zero		1


	//   ....[76]....
        /*0530*/ 	.word	0x00009760
        /*0534*/ 	.word	0x00000006
        /*0538*/ 	.word	0x00000000
        /*053c*/ 	.short	0x010a
        /*053e*/ 	.byte	0x3f
	.zero		1


	//   ....[77]....
        /*0540*/ 	.word	0x000097f0
        /*0544*/ 	.word	0x00000009
        /*0548*/ 	.word	0x00000000
        /*054c*/ 	.short	0x010a
        /*054e*/ 	.byte	0x3f
	.zero		1


	//   ....[78]....
        /*0550*/ 	.word	0x00009880
        /*0554*/ 	.word	0x00000006
        /*0558*/ 	.word	0x00000000
        /*055c*/ 	.short	0x010a
        /*055e*/ 	.byte	0x3f
	.zero		1


	//   ....[79]....
        /*0560*/ 	.word	0x00009910
        /*0564*/ 	.word	0x00000009
        /*0568*/ 	.word	0x00000000
        /*056c*/ 	.short	0x010a
        /*056e*/ 	.byte	0x3f
	.zero		1


	//   ....[80]....
        /*0570*/ 	.word	0x000099a0
        /*0574*/ 	.word	0x00000006
        /*0578*/ 	.word	0x00000000
        /*057c*/ 	.short	0x010a
        /*057e*/ 	.byte	0x3f
	.zero		1


	//   ....[81]....
        /*0580*/ 	.word	0x00009a30
        /*0584*/ 	.word	0x00000009
        /*0588*/ 	.word	0x00000000
        /*058c*/ 	.short	0x010a
        /*058e*/ 	.byte	0x3f
	.zero		1


	//   ....[82]....
        /*0590*/ 	.word	0x00009ac0
        /*0594*/ 	.word	0x00000006
        /*0598*/ 	.word	0x00000000
        /*059c*/ 	.short	0x010a
        /*059e*/ 	.byte	0x3f
	.zero		1


	//   ....[83]....
        /*05a0*/ 	.word	0x00009b50
        /*05a4*/ 	.word	0x00000009
        /*05a8*/ 	.word	0x00000000
        /*05ac*/ 	.short	0x010a
        /*05ae*/ 	.byte	0x3f
	.zero		1


	//   ....[84]....
        /*05b0*/ 	.word	0x00009be0
        /*05b4*/ 	.word	0x00000006
        /*05b8*/ 	.word	0x00000000
        /*05bc*/ 	.short	0x010a
        /*05be*/ 	.byte	0x3f
	.zero		1


	//   ....[85]....
        /*05c0*/ 	.word	0x00009c70
        /*05c4*/ 	.word	0x00000009
        /*05c8*/ 	.word	0x00000000
        /*05cc*/ 	.short	0x010a
        /*05ce*/ 	.byte	0x3f
	.zero		1


	//   ....[86]....
        /*05d0*/ 	.word	0x00009d00
        /*05d4*/ 	.word	0x00000006
        /*05d8*/ 	.word	0x00000000
        /*05dc*/ 	.short	0x010a
        /*05de*/ 	.byte	0x3f
	.zero		1


	//   ....[87]....
        /*05e0*/ 	.word	0x00009d90
        /*05e4*/ 	.word	0x00000009
        /*05e8*/ 	.word	0x00000000
        /*05ec*/ 	.short	0x010a
        /*05ee*/ 	.byte	0x3f
	.zero		1


	//   ....[88]....
        /*05f0*/ 	.word	0x00009e20
        /*05f4*/ 	.word	0x00000006
        /*05f8*/ 	.word	0x00000000
        /*05fc*/ 	.short	0x010a
        /*05fe*/ 	.byte	0x3f
	.zero		1


	//   ....[89]....
        /*0600*/ 	.word	0x00009eb0
        /*0604*/ 	.word	0x00000009
        /*0608*/ 	.word	0x00000000
        /*060c*/ 	.short	0x010a
        /*060e*/ 	.byte	0x3f
	.zero		1


	//   ....[90]....
        /*0610*/ 	.word	0x00009f40
        /*0614*/ 	.word	0x00000006
        /*0618*/ 	.word	0x00000000
        /*061c*/ 	.short	0x010a
        /*061e*/ 	.byte	0x3f
	.zero		1


	//   ....[91]....
        /*0620*/ 	.word	0x00009fd0
        /*0624*/ 	.word	0x00000009
        /*0628*/ 	.word	0x00000000
        /*062c*/ 	.short	0x010a
        /*062e*/ 	.byte	0x3f
	.zero		1


	//   ....[92]....
        /*0630*/ 	.word	0x0000a060
        /*0634*/ 	.word	0x00000006
        /*0638*/ 	.word	0x00000000
        /*063c*/ 	.short	0x010a
        /*063e*/ 	.byte	0x3f
	.zero		1


	//   ....[93]....
        /*0640*/ 	.word	0x0000a0f0
        /*0644*/ 	.word	0x00000003
        /*0648*/ 	.word	0x00000000
        /*064c*/ 	.short	0x010a
        /*064e*/ 	.byte	0x3f
	.zero		1


	//   ....[94]....
        /*0650*/ 	.word	0x0000a160
        /*0654*/ 	.word	0x0000000b
        /*0658*/ 	.word	0x00000000
        /*065c*/ 	.short	0x010a
        /*065e*/ 	.byte	0x3f
	.zero		1


	//   ....[95]....
        /*0660*/ 	.word	0x0000a1c0
        /*0664*/ 	.word	0x0000008c
        /*0668*/ 	.word	0x00000000
        /*066c*/ 	.short	0x010a
        /*066e*/ 	.byte	0x3f
	.zero		1


	//   ....[96]....
        /*0670*/ 	.word	0x0000a290
        /*0674*/ 	.word	0x00000013
        /*0678*/ 	.word	0x000000e0
        /*067c*/ 	.short	0x010a
        /*067e*/ 	.byte	0x3f
	.zero		1


	//   ....[97]....
        /*0680*/ 	.word	0x0000a370
        /*0684*/ 	.word	0x00000006
        /*0688*/ 	.word	0x00000000
        /*068c*/ 	.short	0x010a
        /*068e*/ 	.byte	0x3f
	.zero		1


	//   ....[98]....
        /*0690*/ 	.word	0x0000a3c0
        /*0694*/ 	.word	0x00000007
        /*0698*/ 	.word	0x00000000
        /*069c*/ 	.short	0x010a
        /*069e*/ 	.byte	0x3f
	.zero		1


	//   ....[99]....
        /*06a0*/ 	.word	0x0000a410
        /*06a4*/ 	.word	0x00000006
        /*06a8*/ 	.word	0x00000000
        /*06ac*/ 	.short	0x010a
        /*06ae*/ 	.byte	0x3f
	.zero		1


	//   ....[100]....
        /*06b0*/ 	.word	0x0000a460
        /*06b4*/ 	.word	0x00000009
        /*06b8*/ 	.word	0x00000000
        /*06bc*/ 	.short	0x010a
        /*06be*/ 	.byte	0x3f
	.zero		1


	//   ....[101]....
        /*06c0*/ 	.word	0x0000a4b0
        /*06c4*/ 	.word	0x00000006
        /*06c8*/ 	.word	0x00000000
        /*06cc*/ 	.short	0x010a
        /*06ce*/ 	.byte	0x3f
	.zero		1


	//   ....[102]....
        /*06d0*/ 	.word	0x0000a500
        /*06d4*/ 	.word	0x00000009
        /*06d8*/ 	.word	0x00000000
        /*06dc*/ 	.short	0x010a
        /*06de*/ 	.byte	0x3f
	.zero		1


	//   ....[103]....
        /*06e0*/ 	.word	0x0000a550
        /*06e4*/ 	.word	0x00000006
        /*06e8*/ 	.word	0x00000000
        /*06ec*/ 	.short	0x010a
        /*06ee*/ 	.byte	0x3f
	.zero		1


	//   ....[104]....
        /*06f0*/ 	.word	0x0000a5a0
        /*06f4*/ 	.word	0x00000009
        /*06f8*/ 	.word	0x00000000
        /*06fc*/ 	.short	0x010a
        /*06fe*/ 	.byte	0x3f
	.zero		1


	//   ....[105]....
        /*0700*/ 	.word	0x0000a5f0
        /*0704*/ 	.word	0x00000006
        /*0708*/ 	.word	0x00000000
        /*070c*/ 	.short	0x010a
        /*070e*/ 	.byte	0x3f
	.zero		1


	//   ....[106]....
        /*0710*/ 	.word	0x0000a640
        /*0714*/ 	.word	0x00000009
        /*0718*/ 	.word	0x00000000
        /*071c*/ 	.short	0x010a
        /*071e*/ 	.byte	0x3f
	.zero		1


	//   ....[107]....
        /*0720*/ 	.word	0x0000a690
        /*0724*/ 	.word	0x00000006
        /*0728*/ 	.word	0x00000000
        /*072c*/ 	.short	0x010a
        /*072e*/ 	.byte	0x3f
	.zero		1


	//   ....[108]....
        /*0730*/ 	.word	0x0000a6e0
        /*0734*/ 	.word	0x00000009
        /*0738*/ 	.word	0x00000000
        /*073c*/ 	.short	0x010a
        /*073e*/ 	.byte	0x3f
	.zero		1


	//   ....[109]....
        /*0740*/ 	.word	0x0000a730
        /*0744*/ 	.word	0x00000006
        /*0748*/ 	.word	0x00000000
        /*074c*/ 	.short	0x010a
        /*074e*/ 	.byte	0x3f
	.zero		1


	//   ....[110]....
        /*0750*/ 	.word	0x0000a780
        /*0754*/ 	.word	0x00000009
        /*0758*/ 	.word	0x00000000
        /*075c*/ 	.short	0x010a
        /*075e*/ 	.byte	0x3f
	.zero		1


	//   ....[111]....
        /*0760*/ 	.word	0x0000a7d0
        /*0764*/ 	.word	0x00000006
        /*0768*/ 	.word	0x00000000
        /*076c*/ 	.short	0x010a
        /*076e*/ 	.byte	0x3f
	.zero		1


	//   ....[112]....
        /*0770*/ 	.word	0x0000a820
        /*0774*/ 	.word	0x00000009
        /*0778*/ 	.word	0x00000000
        /*077c*/ 	.short	0x010a
        /*077e*/ 	.byte	0x3f
	.zero		1


	//   ....[113]....
        /*0780*/ 	.word	0x0000a870
        /*0784*/ 	.word	0x00000006
        /*0788*/ 	.word	0x00000000
        /*078c*/ 	.short	0x010a
        /*078e*/ 	.byte	0x3f
	.zero		1


	//   ....[114]....
        /*0790*/ 	.word	0x0000a8c0
        /*0794*/ 	.word	0x00000009
        /*0798*/ 	.word	0x00000000
        /*079c*/ 	.short	0x010a
        /*079e*/ 	.byte	0x3f
	.zero		1


	//   ....[115]....
        /*07a0*/ 	.word	0x0000a910
        /*07a4*/ 	.word	0x00000006
        /*07a8*/ 	.word	0x00000000
        /*07ac*/ 	.short	0x010a
        /*07ae*/ 	.byte	0x3f
	.zero		1


	//   ....[116]....
        /*07b0*/ 	.word	0x0000a960
        /*07b4*/ 	.word	0x00000009
        /*07b8*/ 	.word	0x00000000
        /*07bc*/ 	.short	0x010a
        /*07be*/ 	.byte	0x3f
	.zero		1


	//   ....[117]....
        /*07c0*/ 	.word	0x0000a9b0
        /*07c4*/ 	.word	0x00000006
        /*07c8*/ 	.word	0x00000000
        /*07cc*/ 	.short	0x010a
        /*07ce*/ 	.byte	0x3f
	.zero		1


	//   ....[118]....
        /*07d0*/ 	.word	0x0000aa00
        /*07d4*/ 	.word	0x00000009
        /*07d8*/ 	.word	0x00000000
        /*07dc*/ 	.short	0x010a
        /*07de*/ 	.byte	0x3f
	.zero		1


	//   ....[119]....
        /*07e0*/ 	.word	0x0000aa50
        /*07e4*/ 	.word	0x00000006
        /*07e8*/ 	.word	0x00000000
        /*07ec*/ 	.short	0x010a
        /*07ee*/ 	.byte	0x3f
	.zero		1


	//   ....[120]....
        /*07f0*/ 	.word	0x0000aaa0
        /*07f4*/ 	.word	0x00000009
        /*07f8*/ 	.word	0x00000000
        /*07fc*/ 	.short	0x010a
        /*07fe*/ 	.byte	0x3f
	.zero		1


	//   ....[121]....
        /*0800*/ 	.word	0x0000aaf0
        /*0804*/ 	.word	0x00000006
        /*0808*/ 	.word	0x00000000
        /*080c*/ 	.short	0x010a
        /*080e*/ 	.byte	0x3f
	.zero		1


	//   ....[122]....
        /*0810*/ 	.word	0x0000ab40
        /*0814*/ 	.word	0x00000009
        /*0818*/ 	.word	0x00000000
        /*081c*/ 	.short	0x010a
        /*081e*/ 	.byte	0x3f
	.zero		1


	//   ....[123]....
        /*0820*/ 	.word	0x0000ab90
        /*0824*/ 	.word	0x00000006
        /*0828*/ 	.word	0x00000000
        /*082c*/ 	.short	0x010a
        /*082e*/ 	.byte	0x3f
	.zero		1


	//----- nvinfo : EIATTR_NUM_MBARRIERS
	.align		4
.L_28:
        /*0830*/ 	.byte	0x03, 0x38
        /*0832*/ 	.short	0x003a


	//----- nvinfo : EIATTR_EXIT_INSTR_OFFSETS
	.align		4
        /*0834*/ 	.byte	0x04, 0x1c
        /*0836*/ 	.short	(.L_30 - .L_29)


	//   ....[0]....
.L_29:
        /*0838*/ 	.word	0x00000900


	//   ....[1]....
        /*083c*/ 	.word	0x000011c0


	//   ....[2]....
        /*0840*/ 	.word	0x00007db0


	//   ....[3]....
        /*0844*/ 	.word	0x000083e0


	//   ....[4]....
        /*0848*/ 	.word	0x0000a140


	//----- nvinfo : EIATTR_MAX_THREADS
	.align		4
.L_30:
        /*084c*/ 	.byte	0x04, 0x05
        /*084e*/ 	.short	(.L_32 - .L_31)
.L_31:
        /*0850*/ 	.word	0x00000180
        /*0854*/ 	.word	0x00000001
        /*0858*/ 	.word	0x00000001


	//----- nvinfo : EIATTR_CRS_STACK_SIZE
	.align		4
.L_32:
        /*085c*/ 	.byte	0x04, 0x1e
        /*085e*/ 	.short	(.L_34 - .L_33)
.L_33:
        /*0860*/ 	.word	0x00000000


	//----- nvinfo : EIATTR_CBANK_PARAM_SIZE
	.align		4
.L_34:
        /*0864*/ 	.byte	0x03, 0x19
        /*0866*/ 	.short	0x0470


	//----- nvinfo : EIATTR_PARAM_CBANK
	.align		4
        /*0868*/ 	.byte	0x04, 0x0a
        /*086a*/ 	.short	(.L_36 - .L_35)
	.align		4
.L_35:
        /*086c*/ 	.word	index@(.nv.constant0._ZN7cutlass13device_kernelINS_4gemm6kernel13GemmUniversalIN4cute5tupleIJiiiiEEENS1_10collective13CollectiveMmaINS1_37MainloopSm90TmaGmmaWarpSpecializedFP8ILi28ENS5_IJNS4_1CILi1EEESB_SB_EEENS1_35KernelTmaWarpSpecializedCooperativeEEENS5_IJNSA_ILi128EEESF_NSA_ILi32EEEEEENS_12float_e4m3_tENS5_IJlSB_lEEENS_12float_e5m2_tESJ_NS4_8TiledMMAINS4_8MMA_AtomIJNS4_4SM904GMMA31MMA_64x128x32_F32E4M3E5M2_SS_TNILNSO_7ScaleInE1ELSQ_1EEEEEENS4_6LayoutINS5_IJNSA_ILi2EEESB_SB_EEENS5_IJSB_NSA_ILi0EEESW_EEEEENS5_IJNS4_10UnderscoreESZ_SZ_EEEEENS4_13SM90_TMA_LOADENS4_14ComposedLayoutINS4_7SwizzleILi1ELi4ELi3EEENS4_18smem_ptr_flag_bitsILi8EEENST_INS5_IJNSA_ILi8EEESG_EEENS5_IJSG_SB_EEEEEEEvNS4_8identityES12_S1C_vS1D_EENS_8epilogue10collective6detail29Sm90TmaWarpSpecializedAdapterINS1G_15DefaultEpilogueISI_SJ_SJ_NS1F_6thread17LinearCombinationISI_Li1EffLNS1K_9ScaleType4KindE0ELNS_15FloatRoundStyleE2ESI_EENS1_15EpilogueDefaultEEEEEvvEEEEvNT_6ParamsE)
        /*0870*/ 	.short	0x0210
        /*0872*/ 	.short	0x0470


	//----- nvinfo : EIATTR_SW_WAR
	.align		4
.L_36:
        /*0874*/ 	.byte	0x04, 0x36
        /*0876*/ 	.short	(.L_38 - .L_37)
.L_37:
        /*0878*/ 	.word	0x00000008
.L_38:


//--------------------- .nv.callgraph             --------------------------
	.section	.nv.callgraph,"",@"SHT_CUDA_CALLGRAPH"
	.align	4
	.sectionentsize	8
	.align		4
        /*0000*/ 	.word	0x00000000
	.align		4
        /*0004*/ 	.word	0xffffffff
	.align		4
        /*0008*/ 	.word	0x00000000
	.align		4
        /*000c*/ 	.word	0xfffffffe
	.align		4
        /*0010*/ 	.word	0x00000000
	.align		4
        /*0014*/ 	.word	0xfffffffd
	.align		4
        /*0018*/ 	.word	0x00000000
	.align		4
        /*001c*/ 	.word	0xfffffffc


//--------------------- .nv.constant4             --------------------------
	.section	.nv.constant4,"a",@progbits
	.align	8
	.align		8
.nv.constant4:
        /*0000*/ 	.dword	_ZN40_INTERNAL_8ddf023c_4_k_cu_0b9a36dd_280704cuda3std3__45__cpo5beginE
	.align		8
        /*0008*/ 	.dword	_ZN40_INTERNAL_8ddf023c_4_k_cu_0b9a36dd_280704cuda3std3__45__cpo3endE
	.align		8
        /*0010*/ 	.dword	_ZN40_INTERNAL_8ddf023c_4_k_cu_0b9a36dd_280704cuda3std3__45__cpo6cbeginE
	.align		8
        /*0018*/ 	.dword	_ZN40_INTERNAL_8ddf023c_4_k_cu_0b9a36dd_280704cuda3std3__45__cpo4cendE
	.align		8
        /*0020*/ 	.dword	_ZN40_INTERNAL_8ddf023c_4_k_cu_0b9a36dd_280704cuda3std3__442_GLOBAL__N__8ddf023c_4_k_cu_0b9a36dd_280706ignoreE
	.align		8
        /*0028*/ 	.dword	_ZN40_INTERNAL_8ddf023c_4_k_cu_0b9a36dd_280704cuda3std3__419piecewise_constructE
	.align		8
        /*0030*/ 	.dword	_ZN40_INTERNAL_8ddf023c_4_k_cu_0b9a36dd_280704cuda3std3__48in_placeE
	.align		8
        /*0038*/ 	.dword	_ZN40_INTERNAL_8ddf023c_4_k_cu_0b9a36dd_280704cuda3std6ranges3__45__cpo4swapE
	.align		8
        /*0040*/ 	.dword	_ZN40_INTERNAL_8ddf023c_4_k_cu_0b9a36dd_280704cuda3std6ranges3__45__cpo9iter_moveE
	.align		8
        /*0048*/ 	.dword	_ZN40_INTERNAL_8ddf023c_4_k_cu_0b9a36dd_280704cute7productE
	.align		8
        /*0050*/ 	.dword	_ZN40_INTERNAL_8ddf023c_4_k_cu_0b9a36dd_280704cute1_E


//--------------------- .text._ZN7cutlass13device_kernelINS_4gemm6kernel13GemmUniversalIN4cute5tupleIJiiiiEEENS1_10collective13CollectiveMmaINS1_37MainloopSm90TmaGmmaWarpSpecializedFP8ILi28ENS5_IJNS4_1CILi1EEESB_SB_EEENS1_35KernelTmaWarpSpecializedCooperativeEEENS5_IJNSA_ILi128EEESF_NSA_ILi32EEEEEENS_12float_e4m3_tENS5_IJlSB_lEEENS_12float_e5m2_tESJ_NS4_8TiledMMAINS4_8MMA_AtomIJNS4_4SM904GMMA31MMA_64x128x32_F32E4M3E5M2_SS_TNILNSO_7ScaleInE1ELSQ_1EEEEEENS4_6LayoutINS5_IJNSA_ILi2EEESB_SB_EEENS5_IJSB_NSA_ILi0EEESW_EEEEENS5_IJNS4_10UnderscoreESZ_SZ_EEEEENS4_13SM90_TMA_LOADENS4_14ComposedLayoutINS4_7SwizzleILi1ELi4ELi3EEENS4_18smem_ptr_flag_bitsILi8EEENST_INS5_IJNSA_ILi8EEESG_EEENS5_IJSG_SB_EEEEEEEvNS4_8identityES12_S1C_vS1D_EENS_8epilogue10collective6detail29Sm90TmaWarpSpecializedAdapterINS1G_15DefaultEpilogueISI_SJ_SJ_NS1F_6thread17LinearCombinationISI_Li1EffLNS1K_9ScaleType4KindE0ELNS_15FloatRoundStyleE2ESI_EENS1_15EpilogueDefaultEEEEEvvEEEEvNT_6ParamsE --------------------------
	.section	.text._ZN7cutlass13device_kernelINS_4gemm6kernel13GemmUniversalIN4cute5tupleIJiiiiEEENS1_10collective13CollectiveMmaINS1_37MainloopSm90TmaGmmaWarpSpecializedFP8ILi28ENS5_IJNS4_1CILi1EEESB_SB_EEENS1_35KernelTmaWarpSpecializedCooperativeEEENS5_IJNSA_ILi128EEESF_NSA_ILi32EEEEEENS_12float_e4m3_tENS5_IJlSB_lEEENS_12float_e5m2_tESJ_NS4_8TiledMMAINS4_8MMA_AtomIJNS4_4SM904GMMA31MMA_64x128x32_F32E4M3E5M2_SS_TNILNSO_7ScaleInE1ELSQ_1EEEEEENS4_6LayoutINS5_IJNSA_ILi2EEESB_SB_EEENS5_IJSB_NSA_ILi0EEESW_EEEEENS5_IJNS4_10UnderscoreESZ_SZ_EEEEENS4_13SM90_TMA_LOADENS4_14ComposedLayoutINS4_7SwizzleILi1ELi4ELi3EEENS4_18smem_ptr_flag_bitsILi8EEENST_INS5_IJNSA_ILi8EEESG_EEENS5_IJSG_SB_EEEEEEEvNS4_8identityES12_S1C_vS1D_EENS_8epilogue10collective6detail29Sm90TmaWarpSpecializedAdapterINS1G_15DefaultEpilogueISI_SJ_SJ_NS1F_6thread17LinearCombinationISI_Li1EffLNS1K_9ScaleType4KindE0ELNS_15FloatRoundStyleE2ESI_EENS1_15EpilogueDefaultEEEEEvvEEEEvNT_6ParamsE,"ax",@progbits
	.align	128
.text._ZN7cutlass13device_kernelINS_4gemm6kernel13GemmUniversalIN4cute5tupleIJiiiiEEENS1_10collective13CollectiveMmaINS1_37MainloopSm90TmaGmmaWarpSpecializedFP8ILi28ENS5_IJNS4_1CILi1EEESB_SB_EEENS1_35KernelTmaWarpSpecializedCooperativeEEENS5_IJNSA_ILi128EEESF_NSA_ILi32EEEEEENS_12float_e4m3_tENS5_IJlSB_lEEENS_12float_e5m2_tESJ_NS4_8TiledMMAINS4_8MMA_AtomIJNS4_4SM904GMMA31MMA_64x128x32_F32E4M3E5M2_SS_TNILNSO_7ScaleInE1ELSQ_1EEEEEENS4_6LayoutINS5_IJNSA_ILi2EEESB_SB_EEENS5_IJSB_NSA_ILi0EEESW_EEEEENS5_IJNS4_10UnderscoreESZ_SZ_EEEEENS4_13SM90_TMA_LOADENS4_14ComposedLayoutINS4_7SwizzleILi1ELi4ELi3EEENS4_18smem_ptr_flag_bitsILi8EEENST_INS5_IJNSA_ILi8EEESG_EEENS5_IJSG_SB_EEEEEEEvNS4_8identityES12_S1C_vS1D_EENS_8epilogue10collective6detail29Sm90TmaWarpSpecializedAdapterINS1G_15DefaultEpilogueISI_SJ_SJ_NS1F_6thread17LinearCombinationISI_Li1EffLNS1K_9ScaleType4KindE0ELNS_15FloatRoundStyleE2ESI_EENS1_15EpilogueDefaultEEEEEvvEEEEvNT_6ParamsE:
        .type           _ZN7cutlass13device_kernelINS_4gemm6kernel13GemmUniversalIN4cute5tupleIJiiiiEEENS1_10collective13CollectiveMmaINS1_37MainloopSm90TmaGmmaWarpSpecializedFP8ILi28ENS5_IJNS4_1CILi1EEESB_SB_EEENS1_35KernelTmaWarpSpecializedCooperativeEEENS5_IJNSA_ILi128EEESF_NSA_ILi32EEEEEENS_12float_e4m3_tENS5_IJlSB_lEEENS_12float_e5m2_tESJ_NS4_8TiledMMAINS4_8MMA_AtomIJNS4_4SM904GMMA31MMA_64x128x32_F32E4M3E5M2_SS_TNILNSO_7ScaleInE1ELSQ_1EEEEEENS4_6LayoutINS5_IJNSA_ILi2EEESB_SB_EEENS5_IJSB_NSA_ILi0EEESW_EEEEENS5_IJNS4_10UnderscoreESZ_SZ_EEEEENS4_13SM90_TMA_LOADENS4_14ComposedLayoutINS4_7SwizzleILi1ELi4ELi3EEENS4_18smem_ptr_flag_bitsILi8EEENST_INS5_IJNSA_ILi8EEESG_EEENS5_IJSG_SB_EEEEEEEvNS4_8identityES12_S1C_vS1D_EENS_8epilogue10collective6detail29Sm90TmaWarpSpecializedAdapterINS1G_15DefaultEpilogueISI_SJ_SJ_NS1F_6thread17LinearCombinationISI_Li1EffLNS1K_9ScaleType4KindE0ELNS_15FloatRoundStyleE2ESI_EENS1_15EpilogueDefaultEEEEEvvEEEEvNT_6ParamsE,@function
        .size           _ZN7cutlass13device_kernelINS_4gemm6kernel13GemmUniversalIN4cute5tupleIJiiiiEEENS1_10collective13CollectiveMmaINS1_37MainloopSm90TmaGmmaWarpSpecializedFP8ILi28ENS5_IJNS4_1CILi1EEESB_SB_EEENS1_35KernelTmaWarpSpecializedCooperativeEEENS5_IJNSA_ILi128EEESF_NSA_ILi32EEEEEENS_12float_e4m3_tENS5_IJlSB_lEEENS_12float_e5m2_tESJ_NS4_8TiledMMAINS4_8MMA_AtomIJNS4_4SM904GMMA31MMA_64x128x32_F32E4M3E5M2_SS_TNILNSO_7ScaleInE1ELSQ_1EEEEEENS4_6LayoutINS5_IJNSA_ILi2EEESB_SB_EEENS5_IJSB_NSA_ILi0EEESW_EEEEENS5_IJNS4_10UnderscoreESZ_SZ_EEEEENS4_13SM90_TMA_LOADENS4_14ComposedLayoutINS4_7SwizzleILi1ELi4ELi3EEENS4_18smem_ptr_flag_bitsILi8EEENST_INS5_IJNSA_ILi8EEESG_EEENS5_IJSG_SB_EEEEEEEvNS4_8identityES12_S1C_vS1D_EENS_8epilogue10collective6detail29Sm90TmaWarpSpecializedAdapterINS1G_15DefaultEpilogueISI_SJ_SJ_NS1F_6thread17LinearCombinationISI_Li1EffLNS1K_9ScaleType4KindE0ELNS_15FloatRoundStyleE2ESI_EENS1_15EpilogueDefaultEEEEEvvEEEEvNT_6ParamsE,(.L_x_250 - _ZN7cutlass13device_kernelINS_4gemm6kernel13GemmUniversalIN4cute5tupleIJiiiiEEENS1_10collective13CollectiveMmaINS1_37MainloopSm90TmaGmmaWarpSpecializedFP8ILi28ENS5_IJNS4_1CILi1EEESB_SB_EEENS1_35KernelTmaWarpSpecializedCooperativeEEENS5_IJNSA_ILi128EEESF_NSA_ILi32EEEEEENS_12float_e4m3_tENS5_IJlSB_lEEENS_12float_e5m2_tESJ_NS4_8TiledMMAINS4_8MMA_AtomIJNS4_4SM904GMMA31MMA_64x128x32_F32E4M3E5M2_SS_TNILNSO_7ScaleInE1ELSQ_1EEEEEENS4_6LayoutINS5_IJNSA_ILi2EEESB_SB_EEENS5_IJSB_NSA_ILi0EEESW_EEEEENS5_IJNS4_10UnderscoreESZ_SZ_EEEEENS4_13SM90_TMA_LOADENS4_14ComposedLayoutINS4_7SwizzleILi1ELi4ELi3EEENS4_18smem_ptr_flag_bitsILi8EEENST_INS5_IJNSA_ILi8EEESG_EEENS5_IJSG_SB_EEEEEEEvNS4_8identityES12_S1C_vS1D_EENS_8epilogue10collective6detail29Sm90TmaWarpSpecializedAdapterINS1G_15DefaultEpilogueISI_SJ_SJ_NS1F_6thread17LinearCombinationISI_Li1EffLNS1K_9ScaleType4KindE0ELNS_15FloatRoundStyleE2ESI_EENS1_15EpilogueDefaultEEEEEvvEEEEvNT_6ParamsE)
        .other          _ZN7cutlass13device_kernelINS_4gemm6kernel13GemmUniversalIN4cute5tupleIJiiiiEEENS1_10collective13CollectiveMmaINS1_37MainloopSm90TmaGmmaWarpSpecializedFP8ILi28ENS5_IJNS4_1CILi1EEESB_SB_EEENS1_35KernelTmaWarpSpecializedCooperativeEEENS5_IJNSA_ILi128EEESF_NSA_ILi32EEEEEENS_12float_e4m3_tENS5_IJlSB_lEEENS_12float_e5m2_tESJ_NS4_8TiledMMAINS4_8MMA_AtomIJNS4_4SM904GMMA31MMA_64x128x32_F32E4M3E5M2_SS_TNILNSO_7ScaleInE1ELSQ_1EEEEEENS4_6LayoutINS5_IJNSA_ILi2EEESB_SB_EEENS5_IJSB_NSA_ILi0EEESW_EEEEENS5_IJNS4_10UnderscoreESZ_SZ_EEEEENS4_13SM90_TMA_LOADENS4_14ComposedLayoutINS4_7SwizzleILi1ELi4ELi3EEENS4_18smem_ptr_flag_bitsILi8EEENST_INS5_IJNSA_ILi8EEESG_EEENS5_IJSG_SB_EEEEEEEvNS4_8identityES12_S1C_vS1D_EENS_8epilogue10collective6detail29Sm90TmaWarpSpecializedAdapterINS1G_15DefaultEpilogueISI_SJ_SJ_NS1F_6thread17LinearCombinationISI_Li1EffLNS1K_9ScaleType4KindE0ELNS_15FloatRoundStyleE2ESI_EENS1_15EpilogueDefaultEEEEEvvEEEEvNT_6ParamsE,@"STO_CUDA_ENTRY STV_DEFAULT"
_ZN7cutlass13device_kernelINS_4gemm6kernel13GemmUniversalIN4cute5tupleIJiiiiEEENS1_10collective13CollectiveMmaINS1_37MainloopSm90TmaGmmaWarpSpecializedFP8ILi28ENS5_IJNS4_1CILi1EEESB_SB_EEENS1_35KernelTmaWarpSpecializedCooperativeEEENS5_IJNSA_ILi128EEESF_NSA_ILi32EEEEEENS_12float_e4m3_tENS5_IJlSB_lEEENS_12float_e5m2_tESJ_NS4_8TiledMMAINS4_8MMA_AtomIJNS4_4SM904GMMA31MMA_64x128x32_F32E4M3E5M2_SS_TNILNSO_7ScaleInE1ELSQ_1EEEEEENS4_6LayoutINS5_IJNSA_ILi2EEESB_SB_EEENS5_IJSB_NSA_ILi0EEESW_EEEEENS5_IJNS4_10UnderscoreESZ_SZ_EEEEENS4_13SM90_TMA_LOADENS4_14ComposedLayoutINS4_7SwizzleILi1ELi4ELi3EEENS4_18smem_ptr_flag_bitsILi8EEENST_INS5_IJNSA_ILi8EEESG_EEENS5_IJSG_SB_EEEEEEEvNS4_8identityES12_S1C_vS1D_EENS_8epilogue10collective6detail29Sm90TmaWarpSpecializedAdapterINS1G_15DefaultEpilogueISI_SJ_SJ_NS1F_6thread17LinearCombinationISI_Li1EffLNS1K_9ScaleType4KindE0ELNS_15FloatRoundStyleE2ESI_EENS1_15EpilogueDefaultEEEEEvvEEEEvNT_6ParamsE:
[----:B------:R-:W-:Y:S01]  /*0000*/  LDC R1, c[0x0][0x28] ;  /* 0x00000a00ff017b82 */ /* 0x000fe20000000800 */
[----:B------:R-:W0:Y:S01]  /*0010*/  S2R R0, SR_TID.X ;  /* 0x0000000000007919 */ /* 0x000e220000002100 */
[----:B------:R-:W-:Y:S01]  /*0020*/  ELECT P0, URZ, PT ;  /* 0x00000000003f782f */ /* 0x000fe20003800000 */
[----:B------:R-:W-:Y:S01]  /*0030*/  BSSY B0, `(.L_x_0) ;  /* 0x000000f000007945 */ /* 0x000fe20003800000 */
[--C-:B0-----:R-:W-:Y:S02]  /*0040*/  SHF.R.U32.HI R2, RZ, 0x5, R0.reuse ;  /* 0x00000005ff027819 */ /* 0x101fe40000011600 */
[----:B------:R-:W-:-:S03]  /*0050*/  SHF.R.U32.HI R3, RZ, 0x7, R0 ;  /* 0x00000007ff037819 */ /* 0x000fc60000011600 */
[----:B------:R-:W0:Y:S04]  /*0060*/  SHFL.IDX PT, R5, R2, RZ, 0x1f ;  /* 0x00001fff02057589 */ /* 0x000e2800000e0000 */
[----:B------:R1:W2:Y:S01]  /*0070*/  SHFL.IDX PT, R6, R3, RZ, 0x1f ;  /* 0x00001fff03067589 */ /* 0x0002a200000e0000 */
[----:B0-----:R-:W-:-:S13]  /*0080*/  ISETP.NE.OR P0, PT, R5, RZ, !P0 ;  /* 0x000000ff0500720c */ /* 0x001fda0004705670 */
[----:B-12---:R-:W-:Y:S05]  /*0090*/  @P0 BRA `(.L_x_1) ;  /* 0x0000000000200947 */ /* 0x006fea0003800000 */
[----:B------:R-:W-:Y:S02]  /*00a0*/  ULDC.64 UR4, c[0x0][0x198] ;  /* 0x0000660000047ab9 */ /* 0x000fe40000000a00 */
[----:B------:R-:W-:Y:S02]  /*00b0*/  UIADD3 UR6, UP0, UR4, 0xf0, URZ ;  /* 0x000000f004067890 */ /* 0x000fe4000ff1e03f */
[----:B------:R-:W-:Y:S02]  /*00c0*/  UIADD3 UR4, UP1, UR4, 0x1f0, URZ ;  /* 0x000001f004047890 */ /* 0x000fe4000ff3e03f */
[----:B------:R-:W-:Y:S02]  /*00d0*/  UIADD3.X UR7, URZ, UR5, URZ, UP0, !UPT ;  /* 0x000000053f077290 */ /* 0x000fe400087fe43f */
[----:B------:R-:W-:-:S07]  /*00e0*/  UIADD3.X UR5, URZ, UR5, URZ, UP1, !UPT ;  /* 0x000000053f057290 */ /* 0x000fce0008ffe43f */
[----:B------:R0:W-:Y:S02]  /*00f0*/  UTMACCTL.PF [UR6] ;  /* 0x00000000060079b9 */ /* 0x0001e40008040000 */
[----:B------:R0:W-:Y:S02]  /*0100*/  UTMACCTL.PF [UR4] ;  /* 0x00000000040079b9 */ /* 0x0001e40008040000 */
[----:B0-----:R-:W-:Y:S01]  /*0110*/  NOP ;  /* 0x0000000000007918 */ /* 0x001fe20000000000 */
.L_x_1:
[----:B------:R-:W-:Y:S05]  /*0120*/  BSYNC B0 ;  /* 0x0000000000007941 */ /* 0x000fea0003800000 */
.L_x_0:
[----:B------:R-:W0:Y:S02]  /*0130*/  SHFL.IDX PT, R3, R2, RZ, 0x1f ;  /* 0x00001fff02037589 */ /* 0x000e2400000e0000 */
[----:B0-----:R-:W-:-:S13]  /*0140*/  ISETP.NE.AND P0, PT, R3, RZ, PT ;  /* 0x000000ff0300720c */ /* 0x001fda0003f05270 */
[----:B------:R-:W-:Y:S05]  /*0150*/  @P0 BRA `(.L_x_2) ;  /* 0x0000000400240947 */ /* 0x000fea0003800000 */
[----:B------:R-:W-:Y:S01]  /*0160*/  ELECT P0, URZ, PT ;  /* 0x00000000003f782f */ /* 0x000fe20003800000 */
[----:B------:R-:W-:-:S12]  /*0170*/  BSSY B0, `(.L_x_2) ;  /* 0x0000047000007945 */ /* 0x000fd80003800000 */
[----:B------:R-:W-:Y:S05]  /*0180*/  @!P0 BRA `(.L_x_3) ;  /* 0x0000000400148947 */ /* 0x000fea0003800000 */
[----:B------:R-:W0:Y:S01]  /*0190*/  S2UR UR8, SR_CgaCtaId ;  /* 0x00000000000879c3 */ /* 0x000e220000008800 */
[----:B------:R-:W-:Y:S01]  /*01a0*/  UMOV UR4, 0x400 ;  /* 0x0000040000047882 */ /* 0x000fe20000000000 */
[----:B------:R-:W-:Y:S01]  /*01b0*/  UMOV UR5, 0x1 ;  /* 0x0000000100057882 */ /* 0x000fe20000000000 */
[----:B------:R-:W-:Y:S02]  /*01c0*/  UMOV UR6, 0x100 ;  /* 0x0000010000067882 */ /* 0x000fe40000000000 */
[----:B------:R-:W-:-:S04]  /*01d0*/  UIADD3 UR6, -UR6, 0x100000, URZ ;  /* 0x0010000006067890 */ /* 0x000fc8000fffe13f */
[----:B------:R-:W-:Y:S02]  /*01e0*/  USHF.L.U32 UR7, UR6, 0xb, URZ ;  /* 0x0000000b06077899 */ /* 0x000fe4000800063f */
[----:B------:R-:W-:Y:S02]  /*01f0*/  USHF.L.U32 UR6, UR6, 0x1, URZ ;  /* 0x0000000106067899 */ /* 0x000fe4000800063f */
[----:B0-----:R-:W-:Y:S02]  /*0200*/  ULEA UR8, UR8, UR4, 0x18 ;  /* 0x0000000408087291 */ /* 0x001fe4000f8ec03f */
[----:B------:R-:W-:-:S04]  /*0210*/  UIADD3 UR4, -UR5, 0x100000, URZ ;  /* 0x0010000005047890 */ /* 0x000fc8000fffe13f */
[----:B------:R-:W-:Y:S02]  /*0220*/  USHF.L.U32 UR5, UR4, 0xb, URZ ;  /* 0x0000000b04057899 */ /* 0x000fe4000800063f */
[----:B------:R-:W-:Y:S01]  /*0230*/  USHF.L.U32 UR4, UR4, 0x1, URZ ;  /* 0x0000000104047899 */ /* 0x000fe2000800063f */
[----:B------:R-:W0:Y:S11]  /*0240*/  FENCE.VIEW.ASYNC.S ;  /* 0x00000000000073c6 */ /* 0x000e360000000000 */
[----:B0-----:R0:W1:Y:S01]  /*0250*/  SYNCS.EXCH.64 URZ, [UR8], UR4 ;  /* 0x00000004083f75b2 */ /* 0x0010620008000100 */
[----:B------:R0:W2:Y:S01]  /*0260*/  SYNCS.EXCH.64 URZ, [UR8+0xe0], UR6 ;  /* 0x0000e006083f75b2 */ /* 0x0000a20008000100 */
[----:B------:R0:W3:Y:S01]  /*0270*/  SYNCS.EXCH.64 URZ, [UR8+0x8], UR4 ;  /* 0x00000804083f75b2 */ /* 0x0000e20008000100 */
[----:B------:R0:W4:Y:S01]  /*0280*/  SYNCS.EXCH.64 URZ, [UR8+0xe8], UR6 ;  /* 0x0000e806083f75b2 */ /* 0x0001220008000100 */
[----:B------:R0:W0:Y:S01]  /*0290*/  SYNCS.EXCH.64 URZ, [UR8+0x10], UR4 ;  /* 0x00001004083f75b2 */ /* 0x0000220008000100 */
        /* <DEDUP_REMOVED lines=51> */
[----:B-1234-:R-:W-:Y:S01]  /*05d0*/  NOP ;  /* 0x0000000000007918 */ /* 0x01efe20000000000 */
.L_x_3:
[----:B0-----:R-:W-:Y:S05]  /*05e0*/  BSYNC B0 ;  /* 0x0000000000007941 */ /* 0x001fea0003800000 */
.L_x_2:
[----:B------:R-:W0:Y:S01]  /*05f0*/  SHFL.IDX PT, R2, R2, RZ, 0x1f ;  /* 0x00001fff02027589 */ /* 0x000e2200000e0000 */
[----:B------:R-:W1:Y:S01]  /*0600*/  LDC R3, c[0x0][0x65c] ;  /* 0x00019700ff037b82 */ /* 0x000e620000000800 */
[----:B------:R-:W-:Y:S02]  /*0610*/  ELECT P0, URZ, PT ;  /* 0x00000000003f782f */ /* 0x000fe40003800000 */
[----:B------:R-:W-:Y:S01]  /*0620*/  SHF.R.S32.HI R4, RZ, 0x1f, R5 ;  /* 0x0000001fff047819 */ /* 0x000fe20000011405 */
[----:B------:R-:W2:Y:S01]  /*0630*/  S2R R10, SR_CTAID.Y ;  /* 0x00000000000a7919 */ /* 0x000ea20000002600 */
[----:B------:R-:W-:Y:S01]  /*0640*/  UMOV UR4, 0x20 ;  /* 0x0000002000047882 */ /* 0x000fe20000000000 */
[C---:B------:R-:W-:Y:S01]  /*0650*/  ISETP.NE.AND P3, PT, R6.reuse, RZ, PT ;  /* 0x000000ff0600720c */ /* 0x040fe20003f65270 */
[----:B------:R-:W-:Y:S01]  /*0660*/  VIADD R11, R6, 0xffffffff ;  /* 0xffffffff060b7836 */ /* 0x000fe20000000000 */
[----:B------:R-:W3:Y:S01]  /*0670*/  S2R R8, SR_CTAID.X ;  /* 0x0000000000087919 */ /* 0x000ee20000002500 */
[----:B------:R-:W-:Y:S01]  /*0680*/  LEA.HI R4, R4, R5, RZ, 0x2 ;  /* 0x0000000504047211 */ /* 0x000fe200078f10ff */
[----:B------:R-:W-:Y:S01]  /*0690*/  NOP ;  /* 0x0000000000007918 */ /* 0x000fe20000000000 */
[----:B------:R-:W-:Y:S01]  /*06a0*/  NOP ;  /* 0x0000000000007918 */ /* 0x000fe20000000000 */
[----:B------:R-:W-:-:S02]  /*06b0*/  ISETP.GE.U32.AND P1, PT, R11, 0x2, PT ;  /* 0x000000020b00780c */ /* 0x000fc40003f26070 */
[----:B------:R-:W-:-:S05]  /*06c0*/  LOP3.LUT R4, R4, 0xfffffffc, RZ, 0xc0, !PT ;  /* 0xfffffffc04047812 */ /* 0x000fca00078ec0ff */
[----:B------:R-:W-:Y:S01]  /*06d0*/  IMAD.IADD R5, R5, 0x1, -R4 ;  /* 0x0000000105057824 */ /* 0x000fe200078e0a04 */
[----:B0-----:R-:W-:Y:S02]  /*06e0*/  ISETP.NE.OR P0, PT, R2, RZ, !P0 ;  /* 0x000000ff0200720c */ /* 0x001fe40004705670 */
[----:B-1----:R-:W-:-:S11]  /*06f0*/  ISETP.NE.AND P2, PT, R3, 0x1, PT ;  /* 0x000000010300780c */ /* 0x002fd60003f45270 */
[----:B------:R-:W-:Y:S01]  /*0700*/  VOTEU.ALL UP0, P0 ;  /* 0x00000000003f7886 */ /* 0x000fe20000000000 */
[----:B------:R-:W-:Y:S01]  /*0710*/  VOTEU.ALL UP1, P0 ;  /* 0x00000000003f7886 */ /* 0x000fe20000020000 */
[----:B------:R-:W3:Y:S01]  /*0720*/  @P2 LDC R9, c[0x0][0x10] ;  /* 0x00000400ff092b82 */ /* 0x000ee20000000800 */
[----:B--2---:R-:W-:Y:S02]  /*0730*/  @P2 IMAD.MOV.U32 R2, RZ, RZ, R10 ;  /* 0x000000ffff022224 */ /* 0x004fe400078e000a */
[----:B------:R-:W-:Y:S01]  /*0740*/  @!UP0 UMOV UR6, 0x400 ;  /* 0x0000040000068882 */ /* 0x000fe20000000000 */
[----:B------:R-:W-:-:S04]  /*0750*/  @!UP0 UIADD3 UR4, -UR4, 0x100000, URZ ;  /* 0x0010000004048890 */ /* 0x000fc8000fffe13f */
[----:B------:R-:W-:Y:S02]  /*0760*/  @!UP0 USHF.L.U32 UR5, UR4, 0xb, URZ ;  /* 0x0000000b04058899 */ /* 0x000fe4000800063f */
[----:B------:R-:W-:Y:S01]  /*0770*/  @!UP0 USHF.L.U32 UR4, UR4, 0x1, URZ ;  /* 0x0000000104048899 */ /* 0x000fe2000800063f */
[----:B------:R-:W-:Y:S02]  /*0780*/  @P2 IMAD.MOV.U32 R3, RZ, RZ, RZ ;  /* 0x000000ffff032224 */ /* 0x000fe400078e00ff */
[----:B------:R-:W-:Y:S01]  /*0790*/  @P2 IMAD.MOV.U32 R13, RZ, RZ, RZ ;  /* 0x000000ffff0d2224 */ /* 0x000fe200078e00ff */
[----:B------:R-:W0:Y:S08]  /*07a0*/  @!UP0 S2UR UR7, SR_CgaCtaId ;  /* 0x00000000000789c3 */ /* 0x000e300000008800 */
[----:B------:R-:W1:Y:S01]  /*07b0*/  @!P2 LDC R7, c[0x0][0xc] ;  /* 0x00000300ff07ab82 */ /* 0x000e620000000800 */
[----:B---3--:R-:W-:-:S04]  /*07c0*/  @P2 IMAD.WIDE.U32 R2, R8, R9, R2 ;  /* 0x0000000908022225 */ /* 0x008fc800078e0002 */
[----:B------:R-:W-:Y:S02]  /*07d0*/  IMAD.MOV.U32 R9, RZ, RZ, RZ ;  /* 0x000000ffff097224 */ /* 0x000fe400078e00ff */
[----:B------:R-:W-:Y:S01]  /*07e0*/  @P2 IMAD.IADD R3, R3, 0x1, R13 ;  /* 0x0000000103032824 */ /* 0x000fe200078e020d */
[----:B0-----:R-:W-:Y:S01]  /*07f0*/  @!UP0 ULEA UR6, UR7, UR6, 0x18 ;  /* 0x0000000607068291 */ /* 0x001fe2000f8ec03f */
[----:B------:R-:W-:Y:S01]  /*0800*/  VOTEU.ALL UP0, P0 ;  /* 0x00000000003f7886 */ /* 0x000fe20000000000 */
[----:B------:R-:W-:-:S04]  /*0810*/  ISETP.NE.AND P0, PT, R5, 0x3, PT ;  /* 0x000000030500780c */ /* 0x000fc80003f05270 */
[----:B------:R-:W-:-:S04]  /*0820*/  ISETP.EQ.OR P0, PT, R5, RZ, !P0 ;  /* 0x000000ff0500720c */ /* 0x000fc80004702670 */
[----:B------:R-:W-:Y:S01]  /*0830*/  ISETP.EQ.AND P0, PT, R6, RZ, P0 ;  /* 0x000000ff0600720c */ /* 0x000fe20000702270 */
[----:B------:R-:W0:Y:S02]  /*0840*/  FENCE.VIEW.ASYNC.S ;  /* 0x00000000000073c6 */ /* 0x000e240000000000 */
[----:B0-----:R0:W2:Y:S01]  /*0850*/  @!UP0 SYNCS.EXCH.64 URZ, [UR6+0x1d0], UR4 ;  /* 0x0001d004063f85b2 */ /* 0x0010a20008000100 */
[----:B-1----:R-:W-:Y:S01]  /*0860*/  @!P2 IMAD.WIDE.U32 R6, R7, R10, R8 ;  /* 0x0000000a0706a225 */ /* 0x002fe200078e0008 */
[----:B------:R-:W-:-:S03]  /*0870*/  SEL R4, RZ, 0x1, !P0 ;  /* 0x00000001ff047807 */ /* 0x000fc60004000000 */
[----:B------:R-:W-:Y:S02]  /*0880*/  @!P2 IMAD.MOV.U32 R2, RZ, RZ, R6 ;  /* 0x000000ffff02a224 */ /* 0x000fe400078e0006 */
[----:B------:R-:W-:Y:S01]  /*0890*/  @!P2 IMAD.MOV.U32 R3, RZ, RZ, R7 ;  /* 0x000000ffff03a224 */ /* 0x000fe200078e0007 */
[----:B------:R-:W-:Y:S01]  /*08a0*/  SEL R4, R4, 0x2, P1 ;  /* 0x0000000204047807 */ /* 0x000fe20000800000 */
[----:B------:R0:W2:Y:S01]  /*08b0*/  @!UP1 SYNCS.EXCH.64 URZ, [UR6+0x1d8], UR4 ;  /* 0x0001d804063f95b2 */ /* 0x0000a20008000100 */
[----:B------:R-:W-:Y:S01]  /*08c0*/  NOP ;  /* 0x0000000000007918 */ /* 0x000fe20000000000 */
[----:B--2---:R-:W-:Y:S06]  /*08d0*/  BAR.SYNC.DEFER_BLOCKING 0x0 ;  /* 0x0000000000007b1d */ /* 0x004fec0000010000 */
[----:B------:R-:W-:Y:S05]  /*08e0*/  @!P3 BRA `(.L_x_4) ;  /* 0x000000740034b947 */ /* 0x000fea0003800000 */
[----:B------:R-:W-:-:S13]  /*08f0*/  ISETP.GT.U32.AND P0, PT, R11, 0x1, PT ;  /* 0x000000010b00780c */ /* 0x000fda0003f04070 */
[----:B0-----:R-:W-:Y:S05]  /*0900*/  @P0 EXIT ;  /* 0x000000000000094d */ /* 0x001fea0003800000 */
[----:B------:R-:W-:Y:S01]  /*0910*/  ULDC.64 UR4, c[0x0][0x650] ;  /* 0x0001940000047ab9 */ /* 0x000fe20000000a00 */
[----:B------:R-:W-:Y:S01]  /*0920*/  PRMT R12, RZ, 0x7610, R12 ;  /* 0x00007610ff0c7816 */ /* 0x000fe2000000000c */
[----:B------:R-:W-:Y:S01]  /*0930*/  IMAD.MOV.U32 R6, RZ, RZ, -0x1 ;  /* 0xffffffffff067424 */ /* 0x000fe200078e00ff */
[----:B------:R-:W-:Y:S01]  /*0940*/  ISETP.GE.U32.AND P0, PT, R2, UR4, PT ;  /* 0x0000000402007c0c */ /* 0x000fe2000bf06070 */
[----:B------:R-:W-:Y:S02]  /*0950*/  IMAD.MOV.U32 R7, RZ, RZ, -0x1 ;  /* 0xffffffffff077424 */ /* 0x000fe400078e00ff */
[----:B------:R-:W-:Y:S01]  /*0960*/  IMAD.MOV.U32 R5, RZ, RZ, -0x1 ;  /* 0xffffffffff057424 */ /* 0x000fe200078e00ff */
[----:B------:R-:W-:-:S13]  /*0970*/  ISETP.GE.U32.AND.EX P0, PT, R3, UR5, PT, P0 ;  /* 0x0000000503007c0c */ /* 0x000fda000bf06100 */
[----:B------:R-:W-:Y:S05]  /*0980*/  @P0 BRA `(.L_x_5) ;  /* 0x00000004005c0947 */ /* 0x000fea0003800000 */
[----:B------:R-:W0:Y:S01]  /*0990*/  LDC.64 R16, c[0x0][0x628] ;  /* 0x00018a00ff107b82 */ /* 0x000e220000000a00 */
[----:B------:R-:W-:Y:S02]  /*09a0*/  IMAD.MOV.U32 R6, RZ, RZ, R2 ;  /* 0x000000ffff067224 */ /* 0x000fe400078e0002 */
[----:B------:R-:W-:-:S05]  /*09b0*/  IMAD.MOV.U32 R7, RZ, RZ, R3 ;  /* 0x000000ffff077224 */ /* 0x000fca00078e0003 */
[----:B------:R-:W1:Y:S08]  /*09c0*/  LDC R18, c[0x0][0x630] ;  /* 0x00018c00ff127b82 */ /* 0x000e700000000800 */
[----:B------:R-:W2:Y:S01]  /*09d0*/  LDC.64 R20, c[0x0][0x620] ;  /* 0x00018800ff147b82 */ /* 0x000ea20000000a00 */
[----:B0-----:R-:W-:-:S04]  /*09e0*/  ISETP.NE.U32.AND P0, PT, R16, RZ, PT ;  /* 0x000000ff1000720c */ /* 0x001fc80003f05070 */
[----:B------:R-:W-:-:S13]  /*09f0*/  ISETP.NE.AND.EX P0, PT, R17, RZ, PT, P0 ;  /* 0x000000ff1100720c */ /* 0x000fda0003f05300 */
[----:B-12---:R-:W-:Y:S05]  /*0a00*/  @!P0 BRA `(.L_x_6) ;  /* 0x0000000000288947 */ /* 0x006fea0003800000 */
[----:B------:R-:W0:Y:S02]  /*0a10*/  LDC R5, c[0x0][0x634] ;  /* 0x00018d00ff057b82 */ /* 0x000e240000000800 */
[----:B0-----:R-:W-:-:S05]  /*0a20*/  IADD3 R5, P0, R2, R5, RZ ;  /* 0x0000000502057210 */ /* 0x001fca0007f1e0ff */
[----:B------:R-:W-:-:S04]  /*0a30*/  IMAD.X R11, RZ, RZ, R3, P0 ;  /* 0x000000ffff0b7224 */ /* 0x000fc800000e0603 */
[----:B------:R-:W-:-:S04]  /*0a40*/  IMAD.WIDE.U32 R6, R11, R16, RZ ;  /* 0x000000100b067225 */ /* 0x000fc800078e00ff */
[----:B------:R-:W-:-:S04]  /*0a50*/  IMAD.WIDE.U32 R12, P0, R5, R17, R6 ;  /* 0x00000011050c7225 */ /* 0x000fc80007800006 */
[----:B------:R-:W-:-:S04]  /*0a60*/  IMAD.WIDE.U32 R6, R5, R16, RZ ;  /* 0x0000001005067225 */ /* 0x000fc800078e00ff */
[----:B------:R-:W-:Y:S01]  /*0a70*/  IMAD.X R15, RZ, RZ, RZ, P0 ;  /* 0x000000ffff0f7224 */ /* 0x000fe200000e06ff */
[----:B------:R-:W-:Y:S01]  /*0a80*/  IADD3 RZ, P0, R7, R12, RZ ;  /* 0x0000000c07ff7210 */ /* 0x000fe20007f1e0ff */
[----:B------:R-:W-:-:S04]  /*0a90*/  IMAD.MOV.U32 R14, RZ, RZ, R13 ;  /* 0x000000ffff0e7224 */ /* 0x000fc800078e000d */
[----:B------:R-:W-:-:S08]  /*0aa0*/  IMAD.WIDE.U32.X R6, R11, R17, R14, P0 ;  /* 0x000000110b067225 */ /* 0x000fd000000e040e */
.L_x_6:
[--C-:B------:R-:W-:Y:S01]  /*0ab0*/  SHF.R.U64 R26, R6, R18, R7.reuse ;  /* 0x00000012061a7219 */ /* 0x100fe20000001207 */
[----:B------:R-:W0:Y:S01]  /*0ac0*/  LDC.64 R22, c[0x0][0x640] ;  /* 0x00019000ff167b82 */ /* 0x000e220000000a00 */
[----:B------:R-:W-:Y:S01]  /*0ad0*/  I2FP.F32.U32 R5, R8 ;  /* 0x0000000800057245 */ /* 0x000fe20000201000 */
[----:B------:R-:W-:Y:S01]  /*0ae0*/  ULDC UR4, c[0x0][0x150] ;  /* 0x0000540000047ab9 */ /* 0x000fe20000000800 */
[----:B------:R-:W-:Y:S02]  /*0af0*/  SHF.R.U32.HI R6, RZ, R18, R7 ;  /* 0x00000012ff067219 */ /* 0x000fe40000011607 */
[----:B------:R-:W-:Y:S01]  /*0b00*/  IADD3 R11, P0, RZ, -R26, RZ ;  /* 0x8000001aff0b7210 */ /* 0x000fe20007f1e0ff */
[----:B------:R-:W-:Y:S01]  /*0b10*/  FMUL R5, R5, UR4 ;  /* 0x0000000405057c20 */ /* 0x000fe20008400000 */
[----:B------:R-:W-:Y:S01]  /*0b20*/  ULDC UR4, c[0x0][0x154] ;  /* 0x0000550000047ab9 */ /* 0x000fe20000000800 */
[----:B------:R-:W1:Y:S02]  /*0b30*/  LDC R14, c[0x0][0x618] ;  /* 0x00018600ff0e7b82 */ /* 0x000e640000000800 */
[----:B------:R-:W-:-:S02]  /*0b40*/  IMAD.X R13, RZ, RZ, ~R6, P0 ;  /* 0x000000ffff0d7224 */ /* 0x000fc400000e0e06 */
[----:B------:R-:W2:Y:S01]  /*0b50*/  F2I.U32.TRUNC.NTZ R5, R5 ;  /* 0x0000000500057305 */ /* 0x000ea2000020f000 */
[----:B------:R-:W-:-:S03]  /*0b60*/  IMAD.WIDE.U32 R6, R11, R20, R2 ;  /* 0x000000140b067225 */ /* 0x000fc600078e0002 */
[----:B------:R-:W3:Y:S01]  /*0b70*/  LDC R9, c[0x0][0x144] ;  /* 0x00005100ff097b82 */ /* 0x000ee20000000800 */
[----:B------:R-:W-:-:S04]  /*0b80*/  IMAD R12, R13, R20, RZ ;  /* 0x000000140d0c7224 */ /* 0x000fc800078e02ff */
[----:B------:R-:W-:Y:S02]  /*0b90*/  IMAD R11, R11, R21, R12 ;  /* 0x000000150b0b7224 */ /* 0x000fe400078e020c */
[----:B------:R-:W-:Y:S01]  /*0ba0*/  IMAD.MOV.U32 R12, RZ, RZ, 0x1 ;  /* 0x00000001ff0c7424 */ /* 0x000fe200078e00ff */
[----:B------:R-:W4:Y:S01]  /*0bb0*/  LDC R18, c[0x0][0x608] ;  /* 0x00018200ff127b82 */ /* 0x000f220000000800 */
[----:B------:R-:W-:Y:S01]  /*0bc0*/  IMAD.IADD R11, R7, 0x1, R11 ;  /* 0x00000001070b7824 */ /* 0x000fe200078e020b */
[----:B0-----:R-:W-:Y:S01]  /*0bd0*/  ISETP.NE.U32.AND P0, PT, R22, RZ, PT ;  /* 0x000000ff1600720c */ /* 0x001fe20003f05070 */
[----:B--2---:R-:W-:-:S03]  /*0be0*/  IMAD.MOV R7, RZ, RZ, -R5 ;  /* 0x000000ffff077224 */ /* 0x004fc600078e0a05 */
[----:B------:R-:W-:Y:S02]  /*0bf0*/  ISETP.NE.AND.EX P0, PT, R23, RZ, PT, P0 ;  /* 0x000000ff1700720c */ /* 0x000fe40003f05300 */
[----:B------:R-:W0:Y:S01]  /*0c00*/  LDC R13, c[0x0][0x658] ;  /* 0x00019600ff0d7b82 */ /* 0x000e220000000800 */
[--C-:B-1----:R-:W-:Y:S02]  /*0c10*/  SHF.R.U64 R16, R6, R14, R11.reuse ;  /* 0x0000000e06107219 */ /* 0x102fe4000000120b */
[----:B------:R-:W-:Y:S02]  /*0c20*/  I2FP.F32.U32 R6, R10 ;  /* 0x0000000a00067245 */ /* 0x000fe40000201000 */
[----:B------:R-:W-:-:S03]  /*0c30*/  SHF.R.U32.HI R11, RZ, R14, R11 ;  /* 0x0000000eff0b7219 */ /* 0x000fc6000001160b */
[----:B------:R-:W1:Y:S01]  /*0c40*/  LDC R17, c[0x0][0x148] ;  /* 0x00005200ff117b82 */ /* 0x000e620000000800 */
[----:B---3--:R-:W-:Y:S02]  /*0c50*/  IMAD R5, R9, R7, R8 ;  /* 0x0000000709057224 */ /* 0x008fe400078e0208 */
[----:B------:R-:W-:Y:S01]  /*0c60*/  FMUL R7, R6, UR4 ;  /* 0x0000000406077c20 */ /* 0x000fe20008400000 */
[----:B------:R-:W-:-:S03]  /*0c70*/  IMAD.MOV.U32 R6, RZ, RZ, -0x1 ;  /* 0xffffffffff067424 */ /* 0x000fc600078e00ff */
[----:B------:R2:W3:Y:S01]  /*0c80*/  F2I.U32.TRUNC.NTZ R15, R7 ;  /* 0x00000007000f7305 */ /* 0x0004e2000020f000 */
[----:B------:R-:W1:Y:S01]  /*0c90*/  LDC R21, c[0x0][0x600] ;  /* 0x00018000ff157b82 */ /* 0x000e620000000800 */
[-CC-:B----4-:R-:W-:Y:S02]  /*0ca0*/  SHF.R.U64 R27, R16, R18.reuse, R11.reuse ;  /* 0x00000012101b7219 */ /* 0x190fe4000000120b */
[----:B------:R-:W-:-:S05]  /*0cb0*/  SHF.R.U32.HI R8, RZ, R18, R11 ;  /* 0x00000012ff087219 */ /* 0x000fca000001160b */
[----:B------:R-:W4:Y:S01]  /*0cc0*/  LDC R20, c[0x0][0x648] ;  /* 0x00019200ff147b82 */ /* 0x000f220000000800 */
[-CC-:B0-----:R-:W-:Y:S02]  /*0cd0*/  SHF.R.U64 R18, R27, R13.reuse, R8.reuse ;  /* 0x0000000d1b127219 */ /* 0x181fe40000001208 */
[-C--:B------:R-:W-:Y:S02]  /*0ce0*/  SHF.L.U32 R6, R6, R13.reuse, RZ ;  /* 0x0000000d06067219 */ /* 0x080fe400000006ff */
[-C--:B------:R-:W-:Y:S02]  /*0cf0*/  SHF.R.U32.HI R8, RZ, R13.reuse, R8 ;  /* 0x0000000dff087219 */ /* 0x080fe40000011608 */
[----:B------:R-:W-:Y:S01]  /*0d00*/  LOP3.LUT R14, RZ, R6, RZ, 0x33, !PT ;  /* 0x00000006ff0e7212 */ /* 0x000fe200078e33ff */
[----:B------:R-:W0:Y:S01]  /*0d10*/  LDC R25, c[0x0][0x638] ;  /* 0x00018e00ff197b82 */ /* 0x000e220000000800 */
[----:B------:R-:W-:Y:S01]  /*0d20*/  SHF.L.U32 R11, R12, R13, RZ ;  /* 0x0000000d0c0b7219 */ /* 0x000fe200000006ff */
[----:B------:R-:W-:-:S02]  /*0d30*/  IMAD.MOV.U32 R6, RZ, RZ, R18 ;  /* 0x000000ffff067224 */ /* 0x000fc400078e0012 */
[----:B--2---:R-:W-:-:S04]  /*0d40*/  IMAD.MOV.U32 R7, RZ, RZ, R8 ;  /* 0x000000ffff077224 */ /* 0x004fc800078e0008 */
[----:B------:R-:W2:Y:S01]  /*0d50*/  LDC R24, c[0x0][0x610] ;  /* 0x00018400ff187b82 */ /* 0x000ea20000000800 */
[----:B---3--:R-:W-:Y:S05]  /*0d60*/  @!P0 BRA `(.L_x_7) ;  /* 0x0000000000288947 */ /* 0x008fea0003800000 */
[----:B------:R-:W3:Y:S02]  /*0d70*/  LDC R13, c[0x0][0x64c] ;  /* 0x00019300ff0d7b82 */ /* 0x000ee40000000800 */
[----:B---3--:R-:W-:-:S05]  /*0d80*/  IADD3 R13, P0, R18, R13, RZ ;  /* 0x0000000d120d7210 */ /* 0x008fca0007f1e0ff */
        /* <DEDUP_REMOVED lines=8> */
.L_x_7:
[----:B----4-:R-:W-:Y:S01]  /*0e10*/  SHF.R.U64 R6, R6, R20, R7 ;  /* 0x0000001406067219 */ /* 0x010fe20000001207 */
[----:B-1----:R-:W-:Y:S01]  /*0e20*/  VIADD R7, R21, 0xffffffff ;  /* 0xffffffff15077836 */ /* 0x002fe20000000000 */
[----:B------:R-:W-:Y:S01]  /*0e30*/  LOP3.LUT R14, R27, R14, RZ, 0xc0, !PT ;  /* 0x0000000e1b0e7212 */ /* 0x000fe200078ec0ff */
[----:B------:R-:W-:Y:S02]  /*0e40*/  IMAD.MOV R15, RZ, RZ, -R15 ;  /* 0x000000ffff0f7224 */ /* 0x000fe400078e0a0f */
[----:B------:R-:W-:Y:S01]  /*0e50*/  IMAD.MOV R8, RZ, RZ, -R6 ;  /* 0x000000ffff087224 */ /* 0x000fe200078e0a06 */
[----:B------:R-:W-:Y:S01]  /*0e60*/  LOP3.LUT R7, R16, R7, RZ, 0xc0, !PT ;  /* 0x0000000710077212 */ /* 0x000fe200078ec0ff */
[----:B------:R-:W-:Y:S02]  /*0e70*/  IMAD R14, R11, R6, R14 ;  /* 0x000000060b0e7224 */ /* 0x000fe400078e020e */
[----:B------:R-:W-:Y:S02]  /*0e80*/  @P2 IMAD R5, R17, R15, R10 ;  /* 0x0000000f11052224 */ /* 0x000fe400078e020a */
[----:B0-----:R-:W-:-:S02]  /*0e90*/  IMAD R6, R8, R25, R18 ;  /* 0x0000001908067224 */ /* 0x001fc400078e0212 */
[----:B--2---:R-:W-:Y:S02]  /*0ea0*/  IMAD R5, R14, R24, R5 ;  /* 0x000000180e057224 */ /* 0x004fe400078e0205 */
[----:B------:R-:W-:Y:S02]  /*0eb0*/  IMAD R6, R6, R21, R7 ;  /* 0x0000001506067224 */ /* 0x000fe400078e0207 */
[----:B------:R-:W-:-:S03]  /*0ec0*/  IMAD.MOV.U32 R12, RZ, RZ, 0x1 ;  /* 0x00000001ff0c7424 */ /* 0x000fc600078e00ff */
[----:B------:R-:W-:Y:S02]  /*0ed0*/  SEL R7, R6, R5, !P2 ;  /* 0x0000000506077207 */ /* 0x000fe40005000000 */
[----:B------:R-:W-:Y:S01]  /*0ee0*/  SEL R6, R5, R6, !P2 ;  /* 0x0000000605067207 */ /* 0x000fe20005000000 */
[----:B------:R-:W-:-:S07]  /*0ef0*/  IMAD.MOV.U32 R5, RZ, RZ, R26 ;  /* 0x000000ffff057224 */ /* 0x000fce00078e001a */
.L_x_5:
[----:B------:R-:W-:-:S08]  /*0f00*/  NOP ;  /* 0x0000000000007918 */ /* 0x000fd00000000000 */
[----:B------:R-:W0:Y:S02]  /*0f10*/  USETMAXREG.TRY_ALLOC.CTAPOOL UP0, 0xe8 ;  /* 0x000000e8000079c8 */ /* 0x000e240008000600 */
[----:B0-----:R-:W-:-:S13]  /*0f20*/  PLOP3.LUT P0, PT, PT, PT, UP0, 0x80, 0x0 ;  /* 0x000000000000781c */ /* 0x001fda0003f0f008 */
[----:B------:R-:W-:Y:S05]  /*0f30*/  @!P0 BRA `(.L_x_5) ;  /* 0xfffffffc00f08947 */ /* 0x000fea000383ffff */
[----:B------:R-:W-:Y:S01]  /*0f40*/  ULDC.64 UR4, c[0x0][0x598] ;  /* 0x0001660000047ab9 */ /* 0x000fe20000000a00 */
[----:B------:R-:W-:Y:S01]  /*0f50*/  ULDC.64 UR18, c[0x0][0x208] ;  /* 0x0000820000127ab9 */ /* 0x000fe20000000a00 */
[----:B------:R-:W-:-:S04]  /*0f60*/  ISETP.NE.U32.AND P0, PT, RZ, UR4, PT ;  /* 0x00000004ff007c0c */ /* 0x000fc8000bf05070 */
[----:B------:R-:W-:-:S13]  /*0f70*/  ISETP.NE.AND.EX P0, PT, RZ, UR5, PT, P0 ;  /* 0x00000005ff007c0c */ /* 0x000fda000bf05300 */
[----:B------:R-:W-:Y:S05]  /*0f80*/  @!P0 BRA `(.L_x_8) ;  /* 0x00000000001c8947 */ /* 0x000fea0003800000 */
[----:B------:R-:W0:Y:S02]  /*0f90*/  LDC.64 R8, c[0x0][0x598] ;  /* 0x00016600ff087b82 */ /* 0x000e240000000a00 */
[----:B0-----:R-:W2:Y:S02]  /*0fa0*/  LDG.E.64 R8, desc[UR18][R8.64] ;  /* 0x0000001208087981 */ /* 0x001ea4000c1e1b00 */
[----:B--2---:R-:W-:-:S04]  /*0fb0*/  ISETP.NE.U32.AND P0, PT, R8, RZ, PT ;  /* 0x000000ff0800720c */ /* 0x004fc80003f05070 */
[----:B------:R-:W-:-:S13]  /*0fc0*/  ISETP.NE.AND.EX P0, PT, R9, RZ, PT, P0 ;  /* 0x000000ff0900720c */ /* 0x000fda0003f05300 */
[----:B------:R-:W-:Y:S05]  /*0fd0*/  @!P0 BRA `(.L_x_8) ;  /* 0x0000000000088947 */ /* 0x000fea0003800000 */
[----:B------:R0:W5:Y:S01]  /*0fe0*/  LD.E R8, desc[UR18][R8.64] ;  /* 0x0000001208087980 */ /* 0x000162000c101900 */
[----:B------:R-:W-:Y:S05]  /*0ff0*/  BRA `(.L_x_9) ;  /* 0x0000000000207947 */ /* 0x000fea0003800000 */
.L_x_8:
[----:B------:R-:W-:Y:S02]  /*1000*/  ULDC.64 UR4, c[0x0][0x588] ;  /* 0x0001620000047ab9 */ /* 0x000fe40000000a00 */
[----:B------:R-:W-:-:S04]  /*1010*/  ISETP.NE.U32.AND P0, PT, RZ, UR4, PT ;  /* 0x00000004ff007c0c */ /* 0x000fc8000bf05070 */
[----:B------:R-:W-:-:S13]  /*1020*/  ISETP.NE.AND.EX P0, PT, RZ, UR5, PT, P0 ;  /* 0x00000005ff007c0c */ /* 0x000fda000bf05300 */
[----:B------:R-:W-:Y:S05]  /*1030*/  @!P0 BRA `(.L_x_10) ;  /* 0x00000000000c8947 */ /* 0x000fea0003800000 */
[----:B------:R-:W0:Y:S02]  /*1040*/  LDC.64 R8, c[0x0][0x588] ;  /* 0x00016200ff087b82 */ /* 0x000e240000000a00 */
[----:B0-----:R1:W5:Y:S01]  /*1050*/  LDG.E R8, desc[UR18][R8.64] ;  /* 0x0000001208087981 */ /* 0x001362000c1e1900 */
[----:B------:R-:W-:Y:S05]  /*1060*/  BRA `(.L_x_9) ;  /* 0x0000000000047947 */ /* 0x000fea0003800000 */
.L_x_10:
[----:B------:R-:W2:Y:S02]  /*1070*/  LDC R8, c[0x0][0x580] ;  /* 0x00016000ff087b82 */ /* 0x000ea40000000800 */
.L_x_9:
[----:B------:R-:W-:Y:S02]  /*1080*/  ULDC.64 UR4, c[0x0][0x5a0] ;  /* 0x0001680000047ab9 */ /* 0x000fe40000000a00 */
[----:B------:R-:W-:-:S04]  /*1090*/  ISETP.NE.U32.AND P0, PT, RZ, UR4, PT ;  /* 0x00000004ff007c0c */ /* 0x000fc8000bf05070 */
[----:B------:R-:W-:-:S13]  /*10a0*/  ISETP.NE.AND.EX P0, PT, RZ, UR5, PT, P0 ;  /* 0x00000005ff007c0c */ /* 0x000fda000bf05300 */
[----:B------:R-:W-:Y:S05]  /*10b0*/  @!P0 BRA `(.L_x_11) ;  /* 0x00000000001c8947 */ /* 0x000fea0003800000 */
[----:B------:R-:W3:Y:S02]  /*10c0*/  LDC.64 R10, c[0x0][0x5a0] ;  /* 0x00016800ff0a7b82 */ /* 0x000ee40000000a00 */
[----:B---3--:R-:W3:Y:S02]  /*10d0*/  LDG.E.64 R10, desc[UR18][R10.64] ;  /* 0x000000120a0a7981 */ /* 0x008ee4000c1e1b00 */
[----:B---3--:R-:W-:-:S04]  /*10e0*/  ISETP.NE.U32.AND P0, PT, R10, RZ, PT ;  /* 0x000000ff0a00720c */ /* 0x008fc80003f05070 */
[----:B------:R-:W-:-:S13]  /*10f0*/  ISETP.NE.AND.EX P0, PT, R11, RZ, PT, P0 ;  /* 0x000000ff0b00720c */ /* 0x000fda0003f05300 */
[----:B------:R-:W-:Y:S05]  /*1100*/  @!P0 BRA `(.L_x_11) ;  /* 0x0000000000088947 */ /* 0x000fea0003800000 */
[----:B01----:R0:W5:Y:S01]  /*1110*/  LD.E R9, desc[UR18][R10.64] ;  /* 0x000000120a097980 */ /* 0x003162000c101900 */
[----:B------:R-:W-:Y:S05]  /*1120*/  BRA `(.L_x_12) ;  /* 0x0000000000207947 */ /* 0x000fea0003800000 */
.L_x_11:
[----:B------:R-:W-:Y:S02]  /*1130*/  ULDC.64 UR4, c[0x0][0x590] ;  /* 0x0001640000047ab9 */ /* 0x000fe40000000a00 */
[----:B------:R-:W-:-:S04]  /*1140*/  ISETP.NE.U32.AND P0, PT, RZ, UR4, PT ;  /* 0x00000004ff007c0c */ /* 0x000fc8000bf05070 */
[----:B------:R-:W-:-:S13]  /*1150*/  ISETP.NE.AND.EX P0, PT, RZ, UR5, PT, P0 ;  /* 0x00000005ff007c0c */ /* 0x000fda000bf05300 */
[----:B------:R-:W-:Y:S05]  /*1160*/  @!P0 BRA `(.L_x_13) ;  /* 0x00000000000c8947 */ /* 0x000fea0003800000 */
[----:B------:R-:W0:Y:S02]  /*1170*/  LDC.64 R10, c[0x0][0x590] ;  /* 0x00016400ff0a7b82 */ /* 0x000e240000000a00 */
[----:B01----:R1:W5:Y:S01]  /*1180*/  LDG.E R9, desc[UR18][R10.64] ;  /* 0x000000120a097981 */ /* 0x003362000c1e1900 */
[----:B------:R-:W-:Y:S05]  /*1190*/  BRA `(.L_x_12) ;  /* 0x0000000000047947 */ /* 0x000fea0003800000 */
.L_x_13:
[----:B01----:R-:W3:Y:S02]  /*11a0*/  LDC R9, c[0x0][0x584] ;  /* 0x00016100ff097b82 */ /* 0x003ee40000000800 */
.L_x_12:
[----:B------:R-:W-:-:S13]  /*11b0*/  LOP3.LUT P0, RZ, R12, 0xff, RZ, 0xc0, !PT ;  /* 0x000000ff0cff7812 */ /* 0x000fda000780c0ff */
[----:B------:R-:W-:Y:S05]  /*11c0*/  @!P0 EXIT ;  /* 0x000000000000894d */ /* 0x000fea0003800000 */
[----:B------:R-:W-:Y:S01]  /*11d0*/  ULDC UR4, c[0x0][0x28c] ;  /* 0x0000a30000047ab9 */ /* 0x000fe20000000800 */
[----:B------:R-:W-:Y:S01]  /*11e0*/  LOP3.LUT R138, R4, 0x1, RZ, 0xfc, !PT ;  /* 0x00000001048a7812 */ /* 0x000fe200078efcff */
[----:B------:R-:W-:-:S04]  /*11f0*/  UIADD3 UR4, UR4, 0x1f, URZ ;  /* 0x0000001f04047890 */ /* 0x000fc8000fffe03f */
[----:B------:R-:W-:-:S04]  /*1200*/  USHF.R.S32.HI UR5, URZ, 0x1f, UR4 ;  /* 0x0000001f3f057899 */ /* 0x000fc80008011404 */
[----:B------:R-:W-:-:S03]  /*1210*/  ULEA.HI UR5, UR5, UR4, URZ, 0x5 ;  /* 0x0000000405057291 */ /* 0x000fc6000f8f283f */
[----:B------:R-:W-:Y:S01]  /*1220*/  UMOV UR4, URZ ;  /* 0x0000003f00047c82 */ /* 0x000fe20008000000 */
[----:B------:R-:W-:-:S03]  /*1230*/  USHF.R.S32.HI UR9, URZ, 0x5, UR5 ;  /* 0x000000053f097899 */ /* 0x000fc60008011405 */
[----:B------:R-:W-:-:S09]  /*1240*/  UMOV UR5, URZ ;  /* 0x0000003f00057c82 */ /* 0x000fd20008000000 */
.L_x_166:
[----:B01----:R-:W-:Y:S01]  /*1250*/  LOP3.LUT R10, R0, 0x80, RZ, 0xc0, !PT ;  /* 0x00000080000a7812 */ /* 0x003fe200078ec0ff */
[----:B------:R-:W0:Y:S01]  /*1260*/  S2UR UR13, SR_CgaCtaId ;  /* 0x00000000000d79c3 */ /* 0x000e220000008800 */
[----:B------:R-:W-:Y:S01]  /*1270*/  UMOV UR12, 0x400 ;  /* 0x00000400000c7882 */ /* 0x000fe20000000000 */
[----:B------:R-:W-:Y:S01]  /*1280*/  UMOV UR6, URZ ;  /* 0x0000003f00067c82 */ /* 0x000fe20008000000 */
[----:B------:R-:W-:Y:S01]  /*1290*/  SHF.R.U32.HI R10, RZ, 0x7, R10 ;  /* 0x00000007ff0a7819 */ /* 0x000fe2000001160a */
[----:B------:R-:W-:Y:S01]  /*12a0*/  UMOV UR7, URZ ;  /* 0x0000003f00077c82 */ /* 0x000fe20008000000 */
[----:B------:R-:W-:Y:S01]  /*12b0*/  UMOV UR16, UR5 ;  /* 0x0000000500107c82 */ /* 0x000fe20008000000 */
[----:B------:R-:W-:Y:S02]  /*12c0*/  CS2R R14, SRZ ;  /* 0x00000000000e7805 */ /* 0x000fe4000001ff00 */
[----:B------:R-:W-:Y:S01]  /*12d0*/  CS2R R12, SRZ ;  /* 0x00000000000c7805 */ /* 0x000fe2000001ff00 */
[----:B------:R-:W1:Y:S01]  /*12e0*/  LDC R11, c[0x0][0x28c] ;  /* 0x0000a300ff0b7b82 */ /* 0x000e620000000800 */
[----:B------:R-:W4:Y:S01]  /*12f0*/  SHFL.IDX PT, R10, R10, RZ, 0x1f ;  /* 0x00001fff0a0a7589 */ /* 0x000f2200000e0000 */
[----:B------:R-:W-:-:S02]  /*1300*/  CS2R R16, SRZ ;  /* 0x0000000000107805 */ /* 0x000fc4000001ff00 */
[----:B------:R-:W-:Y:S02]  /*1310*/  CS2R R18, SRZ ;  /* 0x0000000000127805 */ /* 0x000fe4000001ff00 */
[----:B------:R-:W-:Y:S02]  /*1320*/  CS2R R20, SRZ ;  /* 0x0000000000147805 */ /* 0x000fe4000001ff00 */
[----:B------:R-:W-:Y:S02]  /*1330*/  CS2R R22, SRZ ;  /* 0x0000000000167805 */ /* 0x000fe4000001ff00 */
[----:B------:R-:W-:Y:S02]  /*1340*/  CS2R R88, SRZ ;  /* 0x0000000000587805 */ /* 0x000fe4000001ff00 */
[----:B------:R-:W-:Y:S02]  /*1350*/  CS2R R90, SRZ ;  /* 0x00000000005a7805 */ /* 0x000fe4000001ff00 */
        /* <DEDUP_REMOVED lines=16> */
[----:B-1----:R-:W-:Y:S02]  /*1460*/  ISETP.GE.AND P0, PT, R11, 0x1, PT ;  /* 0x000000010b00780c */ /* 0x002fe40003f06270 */
[----:B------:R-:W-:Y:S02]  /*1470*/  CS2R R124, SRZ ;  /* 0x00000000007c7805 */ /* 0x000fe4000001ff00 */
[----:B----4-:R-:W-:-:S02]  /*1480*/  R2UR UR8, R10 ;  /* 0x000000000a0872ca */ /* 0x010fc400000e0000 */
[----:B------:R-:W-:Y:S02]  /*1490*/  CS2R R126, SRZ ;  /* 0x00000000007e7805 */ /* 0x000fe4000001ff00 */
[----:B------:R-:W-:Y:S02]  /*14a0*/  CS2R R128, SRZ ;  /* 0x0000000000807805 */ /* 0x000fe4000001ff00 */
[----:B------:R-:W-:Y:S02]  /*14b0*/  CS2R R130, SRZ ;  /* 0x0000000000827805 */ /* 0x000fe4000001ff00 */
[----:B------:R-:W-:Y:S02]  /*14c0*/  CS2R R132, SRZ ;  /* 0x0000000000847805 */ /* 0x000fe4000001ff00 */
[----:B------:R-:W-:Y:S02]  /*14d0*/  CS2R R134, SRZ ;  /* 0x0000000000867805 */ /* 0x000fe4000001ff00 */
[----:B------:R-:W-:Y:S01]  /*14e0*/  CS2R R136, SRZ ;  /* 0x0000000000887805 */ /* 0x000fe2000001ff00 */
[----:B------:R-:W-:Y:S01]  /*14f0*/  IMAD.MOV.U32 R139, RZ, RZ, RZ ;  /* 0x000000ffff8b7224 */ /* 0x000fe200078e00ff */
[----:B------:R-:W-:Y:S01]  /*1500*/  CS2R R24, SRZ ;  /* 0x0000000000187805 */ /* 0x000fe2000001ff00 */
[----:B------:R-:W-:Y:S01]  /*1510*/  IMAD.MOV.U32 R141, RZ, RZ, RZ ;  /* 0x000000ffff8d7224 */ /* 0x000fe200078e00ff */
[----:B---3--:R-:W-:Y:S01]  /*1520*/  CS2R R26, SRZ ;  /* 0x00000000001a7805 */ /* 0x008fe2000001ff00 */
[----:B------:R-:W-:Y:S01]  /*1530*/  IMAD.U32 R142, RZ, RZ, UR4 ;  /* 0x00000004ff8e7e24 */ /* 0x000fe2000f8e00ff */
[----:B------:R-:W-:Y:S01]  /*1540*/  CS2R R28, SRZ ;  /* 0x00000000001c7805 */ /* 0x000fe2000001ff00 */
[----:B------:R-:W-:Y:S01]  /*1550*/  ULEA.HI UR10, UR8, UR8, URZ, 0x1 ;  /* 0x00000008080a7291 */ /* 0x000fe2000f8f083f */
[----:B------:R-:W-:-:S02]  /*1560*/  CS2R R30, SRZ ;  /* 0x00000000001e7805 */ /* 0x000fc4000001ff00 */
[----:B------:R-:W-:Y:S02]  /*1570*/  CS2R R32, SRZ ;  /* 0x0000000000207805 */ /* 0x000fe4000001ff00 */
[----:B------:R-:W-:Y:S01]  /*1580*/  CS2R R34, SRZ ;  /* 0x0000000000227805 */ /* 0x000fe2000001ff00 */
[----:B------:R-:W-:Y:S01]  /*1590*/  ULOP3.LUT UR11, UR10, 0x1ffffe, URZ, 0xc0, !UPT ;  /* 0x001ffffe0a0b7892 */ /* 0x000fe2000f8ec03f */
[----:B------:R-:W-:Y:S01]  /*15a0*/  CS2R R36, SRZ ;  /* 0x0000000000247805 */ /* 0x000fe2000001ff00 */
[----:B0-----:R-:W-:Y:S01]  /*15b0*/  ULEA UR10, UR13, UR12, 0x18 ;  /* 0x0000000c0d0a7291 */ /* 0x001fe2000f8ec03f */
[----:B------:R-:W-:Y:S01]  /*15c0*/  CS2R R38, SRZ ;  /* 0x0000000000267805 */ /* 0x000fe2000001ff00 */
[----:B------:R-:W-:Y:S01]  /*15d0*/  UIADD3 UR11, UR8, -UR11, URZ ;  /* 0x8000000b080b7290 */ /* 0x000fe2000fffe03f */
[----:B------:R-:W-:Y:S02]  /*15e0*/  CS2R R40, SRZ ;  /* 0x0000000000287805 */ /* 0x000fe4000001ff00 */
[----:B------:R-:W-:Y:S01]  /*15f0*/  CS2R R42, SRZ ;  /* 0x00000000002a7805 */ /* 0x000fe2000001ff00 */
[----:B------:R-:W-:Y:S01]  /*1600*/  UMOV UR8, URZ ;  /* 0x0000003f00087c82 */ /* 0x000fe20008000000 */
[----:B------:R-:W-:Y:S01]  /*1610*/  ULEA UR11, UR11, UR10, 0xb ;  /* 0x0000000a0b0b7291 */ /* 0x000fe2000f8e583f */
[----:B------:R-:W-:-:S02]  /*1620*/  CS2R R44, SRZ ;  /* 0x00000000002c7805 */ /* 0x000fc4000001ff00 */
[----:B------:R-:W-:Y:S02]  /*1630*/  CS2R R46, SRZ ;  /* 0x00000000002e7805 */ /* 0x000fe4000001ff00 */
[----:B------:R-:W-:Y:S01]  /*1640*/  CS2R R48, SRZ ;  /* 0x0000000000307805 */ /* 0x000fe2000001ff00 */
[----:B------:R-:W-:Y:S01]  /*1650*/  UIADD3 UR11, UR11, 0x280, URZ ;  /* 0x000002800b0b7890 */ /* 0x000fe2000fffe03f */
[----:B------:R-:W-:Y:S02]  /*1660*/  CS2R R50, SRZ ;  /* 0x0000000000327805 */ /* 0x000fe4000001ff00 */
[----:B------:R-:W-:Y:S02]  /*1670*/  CS2R R52, SRZ ;  /* 0x0000000000347805 */ /* 0x000fe4000001ff00 */
[----:B------:R-:W-:Y:S01]  /*1680*/  CS2R R54, SRZ ;  /* 0x0000000000367805 */ /* 0x000fe2000001ff00 */
[----:B------:R-:W-:Y:S01]  /*1690*/  USHF.R.U32.HI UR11, URZ, 0x4, UR11 ;  /* 0x000000043f0b7899 */ /* 0x000fe2000801160b */
[----:B------:R-:W-:-:S02]  /*16a0*/  CS2R R56, SRZ ;  /* 0x0000000000387805 */ /* 0x000fc4000001ff00 */
[----:B------:R-:W-:Y:S02]  /*16b0*/  CS2R R58, SRZ ;  /* 0x00000000003a7805 */ /* 0x000fe4000001ff00 */
[----:B------:R-:W-:Y:S01]  /*16c0*/  CS2R R60, SRZ ;  /* 0x00000000003c7805 */ /* 0x000fe2000001ff00 */
[----:B------:R-:W-:Y:S01]  /*16d0*/  ULOP3.LUT UR11, UR11, 0x3fff, URZ, 0xc0, !UPT ;  /* 0x00003fff0b0b7892 */ /* 0x000fe2000f8ec03f */
        /* <DEDUP_REMOVED lines=12> */
[----:B------:R-:W-:Y:S01]  /*17a0*/  CS2R R86, SRZ ;  /* 0x0000000000567805 */ /* 0x000fe2000001ff00 */
[----:B------:R-:W-:Y:S06]  /*17b0*/  @!P0 BRA `(.L_x_14) ;  /* 0x00000008001c8947 */ /* 0x000fec0003800000 */
[----:B------:R-:W-:-:S13]  /*17c0*/  ISETP.NE.AND P1, PT, R138, 0x3, PT ;  /* 0x000000038a00780c */ /* 0x000fda0003f25270 */
[----:B------:R-:W-:Y:S05]  /*17d0*/  @!P1 BRA `(.L_x_15) ;  /* 0x0000000000049947 */ /* 0x000fea0003800000 */
[----:B------:R-:W-:Y:S01]  /*17e0*/  BPT.TRAP 0x1 ;  /* 0x000000040000795c */ /* 0x000fe20000300000 */
.L_x_15:
[----:B------:R-:W-:Y:S01]  /*17f0*/  ULEA UR6, UR5, UR10, 0x3 ;  /* 0x0000000a05067291 */ /* 0x000fe2000f8e183f */
[----:B------:R-:W-:-:S05]  /*1800*/  IMAD.U32 R10, RZ, RZ, UR4 ;  /* 0x00000004ff0a7e24 */ /* 0x000fca000f8e00ff */
[----:B------:R-:W-:-:S04]  /*1810*/  SHF.L.U32 R10, R10, 0x1f, RZ ;  /* 0x0000001f0a0a7819 */ /* 0x000fc800000006ff */
[----:B------:R0:W1:Y:S01]  /*1820*/  SYNCS.PHASECHK.TRANS64.TRYWAIT P0, [UR6], R10 ;  /* 0x0000000aff0075a7 */ /* 0x0000620008000146 */
[----:B------:R-:W-:Y:S05]  /*1830*/  @!P1 BRA `(.L_x_16) ;  /* 0x0000000000049947 */ /* 0x000fea0003800000 */
[----:B------:R-:W-:Y:S01]  /*1840*/  BPT.TRAP 0x1 ;  /* 0x000000040000795c */ /* 0x000fe20000300000 */
.L_x_16:
[----:B-1----:R-:W-:Y:S05]  /*1850*/  @P0 BRA `(.L_x_17) ;  /* 0x0000000000080947 */ /* 0x002fea0003800000 */
[----:B------:R-:W1:Y:S02]  /*1860*/  SYNCS.PHASECHK.TRANS64.TRYWAIT P0, [UR6], R10 ;  /* 0x0000000aff0075a7 */ /* 0x000e640008000146 */
[----:B-1----:R-:W-:Y:S05]  /*1870*/  @!P0 BRA `(.L_x_18) ;  /* 0x0000008800348947 */ /* 0x002fea0003800000 */
.L_x_17:
[----:B------:R-:W-:Y:S01]  /*1880*/  UIADD3 UR6, UR10, 0x1c280, URZ ;  /* 0x0001c2800a067890 */ /* 0x000fe2000fffe03f */
[----:B------:R-:W-:Y:S01]  /*1890*/  WARPGROUP.ARRIVE ;  /* 0x00000000000079c5 */ /* 0x000fe20000000000 */
[----:B------:R-:W-:Y:S01]  /*18a0*/  ULDC UR7, c[0x0][0x50c] ;  /* 0x0001430000077ab9 */ /* 0x000fe20000000800 */
[----:B------:R-:W-:Y:S01]  /*18b0*/  ULOP3.LUT UR12, UR11, 0x10000, URZ, 0xfc, !UPT ;  /* 0x000100000b0c7892 */ /* 0x000fe2000f8efc3f */
[----:B------:R-:W-:Y:S01]  /*18c0*/  CS2R R14, SRZ ;  /* 0x00000000000e7805 */ /* 0x000fe2000001ff00 */
[----:B------:R-:W-:Y:S01]  /*18d0*/  UISETP.NE.AND UP0, UPT, UR7, 0x1, UPT ;  /* 0x000000010700788c */ /* 0x000fe2000bf05270 */
[----:B------:R-:W-:Y:S01]  /*18e0*/  CS2R R12, SRZ ;  /* 0x00000000000c7805 */ /* 0x000fe2000001ff00 */
[----:B------:R-:W-:Y:S01]  /*18f0*/  USHF.R.U32.HI UR6, URZ, 0x4, UR6 ;  /* 0x000000043f067899 */ /* 0x000fe20008011606 */
[----:B------:R-:W-:Y:S01]  /*1900*/  CS2R R16, SRZ ;  /* 0x0000000000107805 */ /* 0x000fe2000001ff00 */
[----:B------:R-:W-:Y:S01]  /*1910*/  USEL UR7, URZ, 0x1, UP0 ;  /* 0x000000013f077887 */ /* 0x000fe20008000000 */
[----:B------:R-:W-:Y:S01]  /*1920*/  CS2R R18, SRZ ;  /* 0x0000000000127805 */ /* 0x000fe2000001ff00 */
[----:B------:R-:W-:Y:S01]  /*1930*/  ULOP3.LUT UR6, UR6, 0x3fff, URZ, 0xc0, !UPT ;  /* 0x00003fff06067892 */ /* 0x000fe2000f8ec03f */
[----:B------:R-:W-:Y:S01]  /*1940*/  CS2R R20, SRZ ;  /* 0x0000000000147805 */ /* 0x000fe2000001ff00 */
[----:B------:R-:W-:Y:S01]  /*1950*/  ULEA UR12, UR5, UR12, 0x8 ;  /* 0x0000000c050c7291 */ /* 0x000fe2000f8e403f */
[----:B------:R-:W-:Y:S01]  /*1960*/  CS2R R22, SRZ ;  /* 0x0000000000167805 */ /* 0x000fe2000001ff00 */
[----:B------:R-:W-:Y:S01]  /*1970*/  ULOP3.LUT UR6, UR6, 0x10000, URZ, 0xfc, !UPT ;  /* 0x0001000006067892 */ /* 0x000fe2000f8efc3f */
[----:B------:R-:W-:Y:S01]  /*1980*/  ISETP.NE.AND P0, PT, RZ, UR7, PT ;  /* 0x00000007ff007c0c */ /* 0x000fe2000bf05270 */
[----:B------:R-:W-:Y:S01]  /*1990*/  UMOV UR13, 0xc0000010 ;  /* 0xc0000010000d7882 */ /* 0x000fe20000000000 */
[----:B------:R-:W-:Y:S01]  /*19a0*/  UMOV UR15, 0xc0000010 ;  /* 0xc0000010000f7882 */ /* 0x000fe20000000000 */
[----:B------:R-:W-:Y:S01]  /*19b0*/  ULEA UR14, UR5, UR6, 0x8 ;  /* 0x00000006050e7291 */ /* 0x000fe2000f8e403f */
[----:B------:R-:W-:-:S02]  /*19c0*/  CS2R R88, SRZ ;  /* 0x0000000000587805 */ /* 0x000fc4000001ff00 */
[----:B------:R-:W-:Y:S01]  /*19d0*/  CS2R R90, SRZ ;  /* 0x00000000005a7805 */ /* 0x000fe2000001ff00 */
[----:B------:R-:W-:Y:S01]  /*19e0*/  UMOV UR6, 0x1 ;  /* 0x0000000100067882 */ /* 0x000fe20000000000 */
[----:B------:R-:W-:Y:S02]  /*19f0*/  CS2R R92, SRZ ;  /* 0x00000000005c7805 */ /* 0x000fe4000001ff00 */
[----:B------:R-:W-:Y:S02]  /*1a00*/  CS2R R94, SRZ ;  /* 0x00000000005e7805 */ /* 0x000fe4000001ff00 */
[----:B------:R-:W-:Y:S02]  /*1a10*/  CS2R R96, SRZ ;  /* 0x0000000000607805 */ /* 0x000fe4000001ff00 */
[----:B------:R-:W-:Y:S02]  /*1a20*/  CS2R R98, SRZ ;  /* 0x0000000000627805 */ /* 0x000fe4000001ff00 */
[----:B------:R-:W-:Y:S01]  /*1a30*/  CS2R R100, SRZ ;  /* 0x0000000000647805 */ /* 0x000fe2000001ff00 */
[----:B------:R-:W-:Y:S01]  /*1a40*/  QGMMA.64x128x32.F32.E4M3.E5M2 R24, gdesc[UR12], RZ, !UPT, gsb0 ;  /* 0x01e000000c1879f3 */ /* 0x000fe2000c0028ff */
        /* <DEDUP_REMOVED lines=17> */
[----:B------:R-:W-:Y:S01]  /*1b60*/  CS2R R136, SRZ ;  /* 0x0000000000887805 */ /* 0x000fe2000001ff00 */
[----:B------:R-:W-:Y:S02]  /*1b70*/  IMAD.MOV.U32 R139, RZ, RZ, RZ ;  /* 0x000000ffff8b7224 */ /* 0x000fe400078e00ff */
[----:B------:R-:W-:Y:S01]  /*1b80*/  IMAD.MOV.U32 R141, RZ, RZ, RZ ;  /* 0x000000ffff8d7224 */ /* 0x000fe200078e00ff */
[----:B------:R-:W-:Y:S06]  /*1b90*/  @!P0 BRA `(.L_x_19) ;  /* 0x0000000400088947 */ /* 0x000fec0003800000 */
[----:B------:R-:W-:Y:S02]  /*1ba0*/  WARPGROUP.DEPBAR.LE gsb0, 0x0 ;  /* 0x00008000000079c5 */ /* 0x000fe40000010000 */
[----:B------:R-:W-:-:S01]  /*1bb0*/  FADD R141, RZ, R24 ;  /* 0x00000018ff8d7221 */ /* 0x000fc20000000000 */
[----:B------:R-:W-:Y:S01]  /*1bc0*/  FADD R136, RZ, R25 ;  /* 0x00000019ff887221 */ /* 0x000fe20000000000 */
        /* <DEDUP_REMOVED lines=62> */
[----:B------:R-:W-:-:S06]  /*1fb0*/  UMOV UR6, URZ ;  /* 0x0000003f00067c82 */ /* 0x000fcc0008000000 */
.L_x_19:
[----:B------:R-:W-:-:S04]  /*1fc0*/  UIADD3 UR16, UR5, 0x1, URZ ;  /* 0x0000000105107890 */ /* 0x000fc8000fffe03f */
[----:B------:R-:W-:-:S04]  /*1fd0*/  UISETP.NE.AND UP0, UPT, UR16, 0x1c, UPT ;  /* 0x0000001c1000788c */ /* 0x000fc8000bf05270 */
[----:B------:R-:W-:Y:S02]  /*1fe0*/  USEL UR8, URZ, 0x1, UP0 ;  /* 0x000000013f087887 */ /* 0x000fe40008000000 */
[----:B------:R-:W-:Y:S02]  /*1ff0*/  USEL UR16, UR16, URZ, UP0 ;  /* 0x0000003f10107287 */ /* 0x000fe40008000000 */
[----:B------:R-:W-:-:S06]  /*2000*/  ULOP3.LUT UR8, UR4, UR8, URZ, 0x3c, !UPT ;  /* 0x0000000804087292 */ /* 0x000fcc000f8e3c3f */
[----:B------:R-:W-:Y:S01]  /*2010*/  IMAD.U32 R142, RZ, RZ, UR8 ;  /* 0x00000008ff8e7e24 */ /* 0x000fe2000f8e00ff */
[----:B------:R-:W-:-:S06]  /*2020*/  UMOV UR8, 0x1 ;  /* 0x0000000100087882 */ /* 0x000fcc0000000000 */
.L_x_14:
[----:B------:R-:W-:-:S04]  /*2030*/  UISETP.LT.AND UP0, UPT, UR9, 0x1, UPT ;  /* 0x000000010900788c */ /* 0x000fc8000bf01270 */
[----:B------:R-:W-:-:S04]  /*2040*/  USEL UR12, UR9, 0x1, UP0 ;  /* 0x00000001090c7887 */ /* 0x000fc80008000000 */
[----:B------:R-:W-:-:S04]  /*2050*/  UIADD3 UR12, UR9, -UR12, URZ ;  /* 0x8000000c090c7290 */ /* 0x000fc8000fffe03f */
[----:B------:R-:W-:-:S06]  /*2060*/  UISETP.GE.AND UP0, UPT, UR12, 0x1, UPT ;  /* 0x000000010c00788c */ /* 0x000fcc000bf06270 */
[----:B------:R-:W-:-:S13]  /*2070*/  PLOP3.LUT P0, PT, PT, PT, UP0, 0x80, 0x0 ;  /* 0x000000000000781c */ /* 0x000fda0003f0f008 */
[----:B------:R-:W-:Y:S05]  /*2080*/  @!P0 BRA `(.L_x_20) ;  /* 0x0000000400f08947 */ /* 0x000fea0003800000 */
[----:B01----:R-:W-:Y:S01]  /*2090*/  IMAD.U32 R10, RZ, RZ, UR12 ;  /* 0x0000000cff0a7e24 */ /* 0x003fe2000f8e00ff */
[----:B------:R-:W-:Y:S01]  /*20a0*/  UMOV UR17, UR5 ;  /* 0x0000000500117c82 */ /* 0x000fe20008000000 */
[----:B------:R-:W-:-:S05]  /*20b0*/  ULDC UR20, c[0x0][0x50c] ;  /* 0x0001430000147ab9 */ /* 0x000fca0000000800 */
.L_x_28:
[----:B------:R-:W-:-:S13]  /*20c0*/  ISETP.NE.AND P1, PT, R138, 0x3, PT ;  /* 0x000000038a00780c */ /* 0x000fda0003f25270 */
[----:B01----:R-:W-:Y:S05]  /*20d0*/  @!P1 BRA `(.L_x_21) ;  /* 0x0000000000049947 */ /* 0x003fea0003800000 */
[----:B------:R-:W-:Y:S01]  /*20e0*/  BPT.TRAP 0x1 ;  /* 0x000000040000795c */ /* 0x000fe20000300000 */
.L_x_21:
[----:B------:R-:W0:Y:S01]  /*20f0*/  S2UR UR12, SR_CgaCtaId ;  /* 0x00000000000c79c3 */ /* 0x000e220000008800 */
[----:B------:R-:W-:Y:S01]  /*2100*/  UMOV UR10, 0x400 ;  /* 0x00000400000a7882 */ /* 0x000fe20000000000 */
[----:B------:R-:W-:Y:S01]  /*2110*/  SHF.L.U32 R11, R142, 0x1f, RZ ;  /* 0x0000001f8e0b7819 */ /* 0x000fe200000006ff */
[----:B0-----:R-:W-:-:S04]  /*2120*/  ULEA UR10, UR12, UR10, 0x18 ;  /* 0x0000000a0c0a7291 */ /* 0x001fc8000f8ec03f */
[----:B------:R-:W-:-:S09]  /*2130*/  ULEA UR12, UR16, UR10, 0x3 ;  /* 0x0000000a100c7291 */ /* 0x000fd2000f8e183f */
[----:B------:R0:W1:Y:S01]  /*2140*/  SYNCS.PHASECHK.TRANS64.TRYWAIT P0, [UR12], R11 ;  /* 0x0000000bff0075a7 */ /* 0x000062000800014c */
[----:B------:R-:W-:Y:S05]  /*2150*/  @!P1 BRA `(.L_x_22) ;  /* 0x0000000000049947 */ /* 0x000fea0003800000 */
[----:B------:R-:W-:Y:S01]  /*2160*/  BPT.TRAP 0x1 ;  /* 0x000000040000795c */ /* 0x000fe20000300000 */
.L_x_22:
[----:B-1----:R-:W-:Y:S05]  /*2170*/  @P0 BRA `(.L_x_23) ;  /* 0x0000000000080947 */ /* 0x002fea0003800000 */
[----:B------:R-:W1:Y:S02]  /*2180*/  SYNCS.PHASECHK.TRANS64.TRYWAIT P0, [UR12], R11 ;  /* 0x0000000bff0075a7 */ /* 0x000e64000800014c */
[----:B-1----:R-:W-:Y:S05]  /*2190*/  @!P0 BRA `(.L_x_24) ;  /* 0x0000008000048947 */ /* 0x002fea0003800000 */
.L_x_23:
[----:B------:R-:W-:Y:S01]  /*21a0*/  UIADD3 UR12, UR10, 0x1c280, URZ ;  /* 0x0001c2800a0c7890 */ /* 0x000fe2000fffe03f */
[----:B------:R-:W-:Y:S01]  /*21b0*/  WARPGROUP.ARRIVE ;  /* 0x00000000000079c5 */ /* 0x000fe20000000000 */
[----:B------:R-:W-:Y:S02]  /*21c0*/  UISETP.NE.AND UP0, UPT, UR7, URZ, UPT ;  /* 0x0000003f0700728c */ /* 0x000fe4000bf05270 */
[----:B------:R-:W-:Y:S02]  /*21d0*/  USHF.R.U32.HI UR12, URZ, 0x4, UR12 ;  /* 0x000000043f0c7899 */ /* 0x000fe4000801160c */
[----:B------:R-:W-:Y:S02]  /*21e0*/  USEL UR8, UR8, URZ, !UP0 ;  /* 0x0000003f08087287 */ /* 0x000fe4000c000000 */
[----:B------:R-:W-:Y:S02]  /*21f0*/  ULOP3.LUT UR7, UR12, 0x3fff, URZ, 0xc0, !UPT ;  /* 0x00003fff0c077892 */ /* 0x000fe4000f8ec03f */
[----:B------:R-:W-:-:S02]  /*2200*/  ULOP3.LUT UR12, UR11, 0x10000, URZ, 0xfc, !UPT ;  /* 0x000100000b0c7892 */ /* 0x000fc4000f8efc3f */
[----:B------:R-:W-:Y:S02]  /*2210*/  ULOP3.LUT UR7, UR7, 0x10000, URZ, 0xfc, !UPT ;  /* 0x0001000007077892 */ /* 0x000fe4000f8efc3f */
[----:B------:R-:W-:Y:S02]  /*2220*/  UISETP.NE.U32.AND UP0, UPT, UR8, URZ, UPT ;  /* 0x0000003f0800728c */ /* 0x000fe4000bf05070 */
[----:B------:R-:W-:Y:S02]  /*2230*/  ULEA UR12, UR16, UR12, 0x8 ;  /* 0x0000000c100c7291 */ /* 0x000fe4000f8e403f */
[----:B------:R-:W-:Y:S01]  /*2240*/  ULEA UR14, UR16, UR7, 0x8 ;  /* 0x00000007100e7291 */ /* 0x000fe2000f8e403f */
[----:B------:R-:W-:Y:S01]  /*2250*/  UMOV UR13, 0xc0000010 ;  /* 0xc0000010000d7882 */ /* 0x000fe20000000000 */
[----:B------:R-:W-:Y:S01]  /*2260*/  UMOV UR15, 0xc0000010 ;  /* 0xc0000010000f7882 */ /* 0x000fe20000000000 */
[----:B------:R-:W-:-:S06]  /*2270*/  UIADD3 UR6, UR6, 0x1, URZ ;  /* 0x0000000106067890 */ /* 0x000fcc000fffe03f */
[----:B------:R-:W-:Y:S01]  /*2280*/  QGMMA.64x128x32.F32.E4M3.E5M2 R24, gdesc[UR12], R24, UP0, gsb0 ;  /* 0x01e000000c1879f3 */ /* 0x000fe2000b802818 */
[----:B------:R-:W-:-:S04]  /*2290*/  UISETP.NE.AND UP0, UPT, UR6, UR20, UPT ;  /* 0x000000140600728c */ /* 0x000fc8000bf05270 */
[----:B------:R-:W-:-:S06]  /*22a0*/  USEL UR7, URZ, 0x1, UP0 ;  /* 0x000000013f077887 */ /* 0x000fcc0008000000 */
[----:B------:R-:W-:Y:S01]  /*22b0*/  ISETP.NE.AND P0, PT, RZ, UR7, PT ;  /* 0x00000007ff007c0c */ /* 0x000fe2000bf05270 */
[----:B------:R-:W-:-:S12]  /*22c0*/  WARPGROUP.DEPBAR.LE gsb0, 0x1 ;  /* 0x00008000000079c5 */ /* 0x000fd80000010100 */
[----:B------:R-:W-:Y:S05]  /*22d0*/  @!P0 BRA `(.L_x_25) ;  /* 0x0000000400088947 */ /* 0x000fea0003800000 */
[----:B------:R-:W-:Y:S02]  /*22e0*/  WARPGROUP.DEPBAR.LE gsb0, 0x0 ;  /* 0x00008000000079c5 */ /* 0x000fe40000010000 */
[----:B------:R-:W-:-:S01]  /*22f0*/  FADD R141, R24, R141 ;  /* 0x0000008d188d7221 */ /* 0x000fc20000000000 */
[----:B------:R-:W-:Y:S01]  /*2300*/  FADD R136, R25, R136 ;  /* 0x0000008819887221 */ /* 0x000fe20000000000 */
        /* <DEDUP_REMOVED lines=62> */
[----:B------:R-:W-:-:S06]  /*26f0*/  UMOV UR6, URZ ;  /* 0x0000003f00067c82 */ /* 0x000fcc0008000000 */
.L_x_25:
[----:B------:R-:W-:Y:S05]  /*2700*/  @!P1 BRA `(.L_x_26) ;  /* 0x0000000000049947 */ /* 0x000fea0003800000 */
[----:B------:R-:W-:Y:S01]  /*2710*/  BPT.TRAP 0x1 ;  /* 0x000000040000795c */ /* 0x000fe20000300000 */
.L_x_26:
[----:B------:R-:W-:Y:S01]  /*2720*/  ULEA UR8, UR17, UR10, 0x3 ;  /* 0x0000000a11087291 */ /* 0x000fe2000f8e183f */
[----:B------:R-:W-:-:S03]  /*2730*/  ISETP.GT.U32.AND P0, PT, R4, 0x1, PT ;  /* 0x000000010400780c */ /* 0x000fc60003f04070 */
[----:B------:R-:W-:-:S04]  /*2740*/  UIADD3 UR8, UR8, 0xe0, URZ ;  /* 0x000000e008087890 */ /* 0x000fc8000fffe03f */
[----:B------:R-:W-:-:S09]  /*2750*/  UPRMT UR8, URZ, 0x654, UR8 ;  /* 0x000006543f087896 */ /* 0x000fd20008000008 */
[----:B------:R-:W-:Y:S01]  /*2760*/  SYNCS.ARRIVE.TRANS64.RED.A1T0 RZ, [UR8], RZ ;  /* 0x000000ffffff79a7 */ /* 0x000fe20008100408 */
[----:B------:R-:W-:Y:S05]  /*2770*/  @P0 BRA `(.L_x_27) ;  /* 0x0000000000040947 */ /* 0x000fea0003800000 */
[----:B------:R-:W-:Y:S01]  /*2780*/  BPT.TRAP 0x1 ;  /* 0x000000040000795c */ /* 0x000fe20000300000 */
.L_x_27:
[----:B------:R-:W-:Y:S01]  /*2790*/  UIADD3 UR16, UR16, 0x1, URZ ;  /* 0x0000000110107890 */ /* 0x000fe2000fffe03f */
[C---:B------:R-:W-:Y:S01]  /*27a0*/  ISETP.GT.AND P0, PT, R10.reuse, 0x1, PT ;  /* 0x000000010a00780c */ /* 0x040fe20003f04270 */
[----:B------:R-:W-:Y:S01]  /*27b0*/  UIADD3 UR17, UR17, 0x1, URZ ;  /* 0x0000000111117890 */ /* 0x000fe2000fffe03f */
[----:B------:R-:W-:Y:S01]  /*27c0*/  VIADD R10, R10, 0xffffffff ;  /* 0xffffffff0a0a7836 */ /* 0x000fe20000000000 */
[----:B------:R-:W-:Y:S02]  /*27d0*/  UISETP.NE.AND UP0, UPT, UR16, 0x1c, UPT ;  /* 0x0000001c1000788c */ /* 0x000fe4000bf05270 */
[----:B------:R-:W-:Y:S02]  /*27e0*/  UISETP.NE.AND UP1, UPT, UR17, 0x1c, UPT ;  /* 0x0000001c1100788c */ /* 0x000fe4000bf25270 */
[----:B------:R-:W-:Y:S02]  /*27f0*/  USEL UR8, URZ, 0x1, UP0 ;  /* 0x000000013f087887 */ /* 0x000fe40008000000 */
[----:B------:R-:W-:-:S02]  /*2800*/  USEL UR16, UR16, URZ, UP0 ;  /* 0x0000003f10107287 */ /* 0x000fc40008000000 */
[----:B------:R-:W-:Y:S02]  /*2810*/  USEL UR17, UR17, URZ, UP1 ;  /* 0x0000003f11117287 */ /* 0x000fe40008800000 */
[----:B------:R-:W-:Y:S01]  /*2820*/  LOP3.LUT R142, R142, UR8, RZ, 0x3c, !PT ;  /* 0x000000088e8e7c12 */ /* 0x000fe2000f8e3cff */
[----:B------:R-:W-:Y:S01]  /*2830*/  UMOV UR8, 0x1 ;  /* 0x0000000100087882 */ /* 0x000fe20000000000 */
[----:B------:R-:W-:Y:S08]  /*2840*/  @P0 BRA `(.L_x_28) ;  /* 0xfffffff8001c0947 */ /* 0x000ff0000383ffff */
.L_x_20:
[----:B------:R-:W-:Y:S01]  /*2850*/  UISETP.NE.AND UP0, UPT, UR6, URZ, UPT ;  /* 0x0000003f0600728c */ /* 0x000fe2000bf05270 */
[----:B01----:R-:W0:Y:S03]  /*2860*/  LDC R10, c[0x0][0x28c] ;  /* 0x0000a300ff0a7b82 */ /* 0x003e260000000800 */
[----:B------:R-:W-:-:S06]  /*2870*/  USEL UR6, URZ, 0x1, !UP0 ;  /* 0x000000013f067887 */ /* 0x000fcc000c000000 */
[----:B------:R-:W-:Y:S02]  /*2880*/  ISETP.NE.AND P0, PT, RZ, UR6, PT ;  /* 0x00000006ff007c0c */ /* 0x000fe4000bf05270 */
[----:B0-----:R-:W-:-:S11]  /*2890*/  ISETP.GE.AND P1, PT, R10, 0x1, PT ;  /* 0x000000010a00780c */ /* 0x001fd60003f26270 */
[----:B------:R-:W-:Y:S05]  /*28a0*/  @!P0 BRA `(.L_x_29) ;  /* 0x0000000400048947 */ /* 0x000fea0003800000 */
[----:B------:R-:W-:Y:S02]  /*28b0*/  WARPGROUP.DEPBAR.LE gsb0, 0x0 ;  /* 0x00008000000079c5 */ /* 0x000fe40000010000 */
[----:B------:R-:W-:Y:S01]  /*28c0*/  FADD R141, R24, R141 ;  /* 0x0000008d188d7221 */ /* 0x000fe20000000000 */
        /* <DEDUP_REMOVED lines=62> */
[----:B------:R-:W-:-:S07]  /*2cb0*/  FADD R14, R14, R87 ;  /* 0x000000570e0e7221 */ /* 0x000fce0000000000 */
.L_x_29:
[----:B------:R-:W-:Y:S02]  /*2cc0*/  WARPGROUP.DEPBAR.LE gsb0, 0x0 ;  /* 0x00008000000079c5 */ /* 0x000fe40000010000 */
[----:B------:R-:W-:Y:S05]  /*2cd0*/  @!P1 BRA `(.L_x_30) ;  /* 0x0000000000409947 */ /* 0x000fea0003800000 */
[----:B------:R-:W-:-:S13]  /*2ce0*/  ISETP.NE.AND P0, PT, R138, 0x3, PT ;  /* 0x000000038a00780c */ /* 0x000fda0003f05270 */
[----:B------:R-:W-:Y:S05]  /*2cf0*/  @!P0 BRA `(.L_x_31) ;  /* 0x0000000000048947 */ /* 0x000fea0003800000 */
[----:B------:R-:W-:Y:S01]  /*2d00*/  BPT.TRAP 0x1 ;  /* 0x000000040000795c */ /* 0x000fe20000300000 */
.L_x_31:
[----:B------:R-:W-:Y:S01]  /*2d10*/  UISETP.LT.AND UP0, UPT, UR9, 0x1, UPT ;  /* 0x000000010900788c */ /* 0x000fe2000bf01270 */
[----:B------:R-:W-:-:S03]  /*2d20*/  ISETP.GT.U32.AND P0, PT, R4, 0x1, PT ;  /* 0x000000010400780c */ /* 0x000fc60003f04070 */
[----:B------:R-:W-:-:S04]  /*2d30*/  USEL UR8, UR9, 0x1, UP0 ;  /* 0x0000000109087887 */ /* 0x000fc80008000000 */
[----:B------:R-:W-:-:S04]  /*2d40*/  UIADD3 UR8, UR5, UR9, -UR8 ;  /* 0x0000000905087290 */ /* 0x000fc8000fffe808 */
[----:B------:R-:W-:-:S04]  /*2d50*/  USHF.R.U32.HI UR6, URZ, 0x2, UR8 ;  /* 0x000000023f067899 */ /* 0x000fc80008011608 */
[----:B------:R-:W-:-:S04]  /*2d60*/  UIMAD.WIDE.U32 UR6, UR6, 0x24924925, URZ ;  /* 0x24924925060678a5 */ /* 0x000fc8000f8e003f */
[----:B------:R-:W-:-:S04]  /*2d70*/  UIMAD UR6, UR7, -0x1c, UR8 ;  /* 0xffffffe4070678a4 */ /* 0x000fc8000f8e0208 */
[----:B------:R-:W-:-:S04]  /*2d80*/  ULEA UR6, UR6, UR10, 0x3 ;  /* 0x0000000a06067291 */ /* 0x000fc8000f8e183f */
[----:B------:R-:W-:-:S04]  /*2d90*/  UIADD3 UR6, UR6, 0xe0, URZ ;  /* 0x000000e006067890 */ /* 0x000fc8000fffe03f */
[----:B------:R-:W-:-:S09]  /*2da0*/  UPRMT UR6, URZ, 0x654, UR6 ;  /* 0x000006543f067896 */ /* 0x000fd20008000006 */
[----:B------:R-:W-:Y:S01]  /*2db0*/  SYNCS.ARRIVE.TRANS64.RED.A1T0 RZ, [UR6], RZ ;  /* 0x000000ffffff79a7 */ /* 0x000fe20008100406 */
[----:B------:R-:W-:Y:S05]  /*2dc0*/  @P0 BRA `(.L_x_30) ;  /* 0x0000000000040947 */ /* 0x000fea0003800000 */
[----:B------:R-:W-:Y:S01]  /*2dd0*/  BPT.TRAP 0x1 ;  /* 0x000000040000795c */ /* 0x000fe20000300000 */
.L_x_30:
[----:B------:R-:W0:Y:S01]  /*2de0*/  LDC R26, c[0x0][0x288] ;  /* 0x0000a200ff1a7b82 */ /* 0x000e220000000800 */
[--C-:B------:R-:W-:Y:S01]  /*2df0*/  SHF.R.U32.HI R10, RZ, 0x2, R0.reuse ;  /* 0x00000002ff0a7819 */ /* 0x100fe20000011600 */
[----:B------:R-:W-:Y:S01]  /*2e00*/  IMAD.SHL.U32 R29, R7, 0x80, RZ ;  /* 0x00000080071d7824 */ /* 0x000fe200078e00ff */
[----:B------:R-:W-:Y:S01]  /*2e10*/  SHF.R.U32.HI R25, RZ, 0x7, R0 ;  /* 0x00000007ff197819 */ /* 0x000fe20000011600 */
[----:B------:R-:W-:Y:S01]  /*2e20*/  UIADD3 UR5, UR9, UR5, URZ ;  /* 0x0000000509057290 */ /* 0x000fe2000fffe03f */
[----:B------:R-:W-:Y:S01]  /*2e30*/  LOP3.LUT R11, R10, 0x7, RZ, 0xc0, !PT ;  /* 0x000000070a0b7812 */ /* 0x000fe200078ec0ff */
[----:B------:R-:W-:Y:S01]  /*2e40*/  IMAD.SHL.U32 R31, R6, 0x80, RZ ;  /* 0x00000080061f7824 */ /* 0x000fe200078e00ff */
[----:B------:R-:W-:Y:S01]  /*2e50*/  LOP3.LUT R10, R25, 0x1, RZ, 0xc0, !PT ;  /* 0x00000001190a7812 */ /* 0x000fe200078ec0ff */
[----:B------:R-:W-:Y:S01]  /*2e60*/  UISETP.GT.U32.AND UP0, UPT, UR5, 0x1b, UPT ;  /* 0x0000001b0500788c */ /* 0x000fe2000bf04070 */
[----:B------:R-:W-:Y:S01]  /*2e70*/  LOP3.LUT R24, R0, 0x60, RZ, 0xc0, !PT ;  /* 0x0000006000187812 */ /* 0x000fe200078ec0ff */
[----:B------:R-:W-:Y:S01]  /*2e80*/  ULDC UR12, c[0x0][0x284] ;  /* 0x0000a100000c7ab9 */ /* 0x000fe20000000800 */
[----:B------:R-:W-:Y:S01]  /*2e90*/  UISETP.GE.U32.AND UP1, UPT, UR9, 0x1c, UPT ;  /* 0x0000001c0900788c */ /* 0x000fe2000bf26070 */
[----:B------:R-:W-:Y:S01]  /*2ea0*/  IMAD.SHL.U32 R30, R10, 0x40, RZ ;  /* 0x000000400a1e7824 */ /* 0x000fe200078e00ff */
[----:B------:R-:W-:Y:S01]  /*2eb0*/  SHF.R.U32.HI R28, RZ, 0x1, R24 ;  /* 0x00000001ff1c7819 */ /* 0x000fe20000011618 */
[----:B------:R-:W-:Y:S01]  /*2ec0*/  UISETP.LT.U32.AND UP0, UPT, UR9, 0x1c, UP0 ;  /* 0x0000001c0900788c */ /* 0x000fe20008701070 */
[----:B------:R-:W-:Y:S01]  /*2ed0*/  LOP3.LUT R24, R0, 0x3, RZ, 0xc0, !PT ;  /* 0x0000000300187812 */ /* 0x000fe200078ec0ff */
[----:B------:R-:W-:Y:S01]  /*2ee0*/  USHF.R.U32.HI UR6, URZ, 0x2, UR5 ;  /* 0x000000023f067899 */ /* 0x000fe20008011605 */
[--C-:B------:R-:W-:Y:S01]  /*2ef0*/  IADD3 R25, RZ, -R28, -R11.reuse ;  /* 0x8000001cff197210 */ /* 0x100fe20007ffe80b */
[----:B------:R-:W-:Y:S01]  /*2f00*/  USEL UR8, URZ, 0x1, !UP0 ;  /* 0x000000013f087887 */ /* 0x000fe2000c000000 */
[----:B------:R-:W-:Y:S01]  /*2f10*/  LOP3.LUT R11, R30, 0x40, R11, 0xe2, !PT ;  /* 0x000000401e0b7812 */ /* 0x000fe200078ee20b */
[----:B------:R-:W-:Y:S01]  /*2f20*/  ULDC.64 UR10, c[0x0][0x5d0] ;  /* 0x00017400000a7ab9 */ /* 0x000fe20000000a00 */
[----:B------:R-:W-:Y:S01]  /*2f30*/  SHF.R.S32.HI R34, RZ, 0x1f, R5 ;  /* 0x0000001fff227819 */ /* 0x000fe20000011405 */
[----:B------:R-:W-:Y:S01]  /*2f40*/  IMAD R10, R10, -0x40, R25 ;  /* 0xffffffc00a0a7824 */ /* 0x000fe200078e0219 */
[----:B------:R-:W-:Y:S01]  /*2f50*/  UIMAD.WIDE.U32 UR6, UR6, 0x24924925, URZ ;  /* 0x24924925060678a5 */ /* 0x000fe2000f8e003f */
[----:B0-----:R-:W-:Y:S01]  /*2f60*/  IMAD R30, R24, -0x2, R26 ;  /* 0xfffffffe181e7824 */ /* 0x001fe200078e021a */
[----:B------:R-:W-:Y:S01]  /*2f70*/  ISETP.GE.AND P0, PT, R29, R26, PT ;  /* 0x0000001a1d00720c */ /* 0x000fe20003f06270 */
[----:B------:R-:W-:Y:S01]  /*2f80*/  IMAD.SHL.U32 R24, R0, 0x2, RZ ;  /* 0x0000000200187824 */ /* 0x000fe200078e00ff */
[----:B------:R-:W-:Y:S01]  /*2f90*/  ULOP3.LUT UR4, UR4, UR8, URZ, 0x3c, !UPT ;  /* 0x0000000804047292 */ /* 0x000fe2000f8e3c3f */
[----:B------:R-:W-:Y:S01]  /*2fa0*/  IMAD R32, R34, UR10, RZ ;  /* 0x0000000a22207c24 */ /* 0x000fe2000f8e02ff */
[----:B------:R-:W-:Y:S01]  /*2fb0*/  ISETP.GE.OR P0, PT, R31, UR12, P0 ;  /* 0x0000000c1f007c0c */ /* 0x000fe20008706670 */
[----:B------:R-:W-:Y:S01]  /*2fc0*/  IMAD.WIDE R26, R6, 0x80, RZ ;  /* 0x00000080061a7825 */ /* 0x000fe200078e02ff */
[----:B------:R-:W-:Y:S01]  /*2fd0*/  LOP3.LUT R24, R29, 0x6, R24, 0xf8, !PT ;  /* 0x000000061d187812 */ /* 0x000fe200078ef818 */
[----:B------:R-:W-:Y:S01]  /*2fe0*/  UIMAD UR5, UR7, -0x1c, UR5 ;  /* 0xffffffe4070578a4 */ /* 0x000fe2000f8e0205 */
[----:B------:R-:W-:Y:S01]  /*2ff0*/  IADD3 R36, -R31, UR12, R10 ;  /* 0x0000000c1f247c10 */ /* 0x000fe2000fffe10a */
[----:B------:R-:W-:Y:S01]  /*3000*/  IMAD R33, R5, UR11, R32 ;  /* 0x0000000b05217c24 */ /* 0x000fe2000f8e0220 */
[----:B------:R-:W-:Y:S01]  /*3010*/  SHF.R.S32.HI R25, RZ, 0x1f, R24 ;  /* 0x0000001fff197819 */ /* 0x000fe20000011418 */
[----:B------:R-:W-:Y:S01]  /*3020*/  @UP1 ULOP3.LUT UR4, UR4, 0x1, UR7, 0x78, !UPT ;  /* 0x0000000104041892 */ /* 0x000fe2000f8e7807 */
[----:B------:R-:W-:Y:S01]  /*3030*/  LOP3.LUT R35, R26, R11, R28, 0xfe, !PT ;  /* 0x0000000b1a237212 */ /* 0x000fe200078efe1c */
[----:B------:R-:W-:-:S02]  /*3040*/  IMAD.IADD R29, R30, 0x1, -R29 ;  /* 0x000000011e1d7824 */ /* 0x000fc400078e0a1d */
[----:B------:R-:W-:-:S04]  /*3050*/  IMAD.WIDE.U32 R6, R5, UR10, R24 ;  /* 0x0000000a05067c25 */ /* 0x000fc8000f8e0018 */
[----:B------:R-:W-:Y:S02]  /*3060*/  IMAD.IADD R7, R7, 0x1, R33 ;  /* 0x0000000107077824 */ /* 0x000fe400078e0221 */
[----:B------:R-:W-:Y:S01]  /*3070*/  IMAD.MOV.U32 R28, RZ, RZ, -0x1 ;  /* 0xffffffffff1c7424 */ /* 0x000fe200078e00ff */
[----:B------:R-:W-:Y:S06]  /*3080*/  @P0 BRA `(.L_x_32) ;  /* 0x0000004400a40947 */ /* 0x000fec0003800000 */
[----:B------:R-:W0:Y:S01]  /*3090*/  LDC.64 R32, c[0x0][0x5c8] ;  /* 0x00017200ff207b82 */ /* 0x000e220000000a00 */
[----:B------:R-:W-:Y:S01]  /*30a0*/  ULDC.64 UR6, c[0x0][0x5c0] ;  /* 0x0001700000067ab9 */ /* 0x000fe20000000a00 */
[----:B------:R-:W-:Y:S01]  /*30b0*/  BSSY B0, `(.L_x_32) ;  /* 0x0000466000007945 */ /* 0x000fe20003800000 */
[-C--:B0-----:R-:W-:Y:S02]  /*30c0*/  IMAD R10, R27, R32.reuse, RZ ;  /* 0x000000201b0a7224 */ /* 0x081fe400078e02ff */
[----:B------:R-:W-:-:S04]  /*30d0*/  IMAD.WIDE.U32 R6, R35, R32, R6 ;  /* 0x0000002023067225 */ /* 0x000fc800078e0006 */
[----:B------:R-:W-:Y:S01]  /*30e0*/  IMAD R31, R35, R33, R10 ;  /* 0x00000021231f7224 */ /* 0x000fe200078e020a */
[----:B------:R-:W-:Y:S02]  /*30f0*/  LEA R11, P0, R32, R6, 0x3 ;  /* 0x00000006200b7211 */ /* 0x000fe400078018ff */
[----:B------:R-:W-:Y:S01]  /*3100*/  IADD3 R10, P1, R6, UR6, RZ ;  /* 0x00000006060a7c10 */ /* 0x000fe2000ff3e0ff */
[----:B------:R-:W-:Y:S01]  /*3110*/  IMAD.IADD R31, R7, 0x1, R31 ;  /* 0x00000001071f7824 */ /* 0x000fe200078e021f */
[----:B------:R-:W-:-:S04]  /*3120*/  IADD3 R6, P3, R11, UR6, RZ ;  /* 0x000000060b067c10 */ /* 0x000fc8000ff7e0ff */
[----:B------:R-:W-:Y:S02]  /*3130*/  LEA.HI.X R7, R32, R31, R33, 0x3, P0 ;  /* 0x0000001f20077211 */ /* 0x000fe400000f1c21 */
[----:B---3-5:R-:W-:Y:S02]  /*3140*/  FSETP.NEU.AND P0, PT, R9, RZ, PT ;  /* 0x000000ff0900720b */ /* 0x028fe40003f0d000 */
[----:B------:R-:W-:Y:S02]  /*3150*/  IADD3.X R11, R31, UR7, RZ, P1, !PT ;  /* 0x000000071f0b7c10 */ /* 0x000fe40008ffe4ff */
[----:B------:R-:W-:-:S09]  /*3160*/  IADD3.X R7, R7, UR7, RZ, P3, !PT ;  /* 0x0000000707077c10 */ /* 0x000fd20009ffe4ff */
[----:B------:R-:W-:Y:S05]  /*3170*/  @!P0 BRA `(.L_x_33) ;  /* 0x00000034005c8947 */ /* 0x000fea0003800000 */
[----:B------:R-:W-:Y:S01]  /*3180*/  ULDC.64 UR6, c[0x0][0x5b8] ;  /* 0x00016e0000067ab9 */ /* 0x000fe20000000a00 */
[----:B------:R-:W-:Y:S01]  /*3190*/  ISETP.GE.AND P0, PT, R36, 0x1, PT ;  /* 0x000000012400780c */ /* 0x000fe20003f06270 */
[----:B------:R-:W-:Y:S01]  /*31a0*/  IMAD R32, R34, UR6, RZ ;  /* 0x0000000622207c24 */ /* 0x000fe2000f8e02ff */
[----:B------:R-:W-:Y:S01]  /*31b0*/  ULDC.64 UR10, c[0x0][0x5a8] ;  /* 0x00016a00000a7ab9 */ /* 0x000fe20000000a00 */
[----:B------:R-:W-:Y:S01]  /*31c0*/  IMAD.WIDE.U32 R30, R5, UR6, R24 ;  /* 0x00000006051e7c25 */ /* 0x000fe2000f8e0018 */
[----:B------:R-:W-:Y:S01]  /*31d0*/  ISETP.LT.OR P4, PT, R29, 0x1, !P0 ;  /* 0x000000011d00780c */ /* 0x000fe20004781670 */
[----:B------:R-:W-:Y:S02]  /*31e0*/  BSSY B1, `(.L_x_34) ;  /* 0x000000c000017945 */ /* 0x000fe40003800000 */
[----:B------:R-:W-:Y:S01]  /*31f0*/  IMAD R5, R5, UR7, R32 ;  /* 0x0000000705057c24 */ /* 0x000fe2000f8e0220 */
[----:B------:R-:W-:-:S03]  /*3200*/  ULDC.64 UR6, c[0x0][0x5b0] ;  /* 0x00016c0000067ab9 */ /* 0x000fc60000000a00 */
[----:B------:R-:W-:Y:S02]  /*3210*/  IMAD.IADD R31, R31, 0x1, R5 ;  /* 0x000000011f1f7824 */ /* 0x000fe400078e0205 */
[----:B------:R-:W-:Y:S02]  /*3220*/  IMAD R5, R27, UR6, RZ ;  /* 0x000000061b057c24 */ /* 0x000fe4000f8e02ff */
[----:B------:R-:W-:-:S04]  /*3230*/  IMAD.WIDE.U32 R24, R35, UR6, R30 ;  /* 0x0000000623187c25 */ /* 0x000fc8000f8e001e */
[----:B------:R-:W-:Y:S01]  /*3240*/  IMAD R5, R35, UR7, R5 ;  /* 0x0000000723057c24 */ /* 0x000fe2000f8e0205 */
[----:B------:R-:W-:-:S04]  /*3250*/  IADD3 R24, P1, R24, UR10, RZ ;  /* 0x0000000a18187c10 */ /* 0x000fc8000ff3e0ff */
[--C-:B------:R-:W-:Y:S02]  /*3260*/  IADD3.X R25, R25, UR11, R5.reuse, P1, !PT ;  /* 0x0000000b19197c10 */ /* 0x100fe40008ffe405 */
[----:B------:R-:W-:Y:S01]  /*3270*/  PRMT R5, RZ, 0x7610, R5 ;  /* 0x00007610ff057816 */ /* 0x000fe20000000005 */
[----:B------:R-:W-:Y:S06]  /*3280*/  @P4 BRA `(.L_x_35) ;  /* 0x0000000000044947 */ /* 0x000fec0003800000 */
[----:B------:R0:W5:Y:S02]  /*3290*/  LDG.E.U8 R5, desc[UR18][R24.64] ;  /* 0x0000001218057981 */ /* 0x000164000c1e1100 */
.L_x_35:
[----:B------:R-:W-:Y:S05]  /*32a0*/  BSYNC B1 ;  /* 0x0000000000017941 */ /* 0x000fea0003800000 */
.L_x_34:
[----:B-----5:R-:W-:Y:S01]  /*32b0*/  LOP3.LUT R5, R5, 0xff, RZ, 0xc0, !PT ;  /* 0x000000ff05057812 */ /* 0x020fe200078ec0ff */
[----:B------:R-:W-:Y:S01]  /*32c0*/  BSSY B1, `(.L_x_36) ;  /* 0x000000b000017945 */ /* 0x000fe20003800000 */
[----:B------:R-:W-:Y:S02]  /*32d0*/  ISETP.LT.OR P3, PT, R29, 0x2, !P0 ;  /* 0x000000021d00780c */ /* 0x000fe40004761670 */
[----:B------:R-:W-:-:S05]  /*32e0*/  F2FP.F16.E4M3.UNPACK_B R5, R5 ;  /* 0x00000005ff05723e */ /* 0x000fca00020006ff */
[----:B------:R-:W-:Y:S01]  /*32f0*/  HADD2.F32 R32, -RZ, R5.H0_H0 ;  /* 0x20000005ff207230 */ /* 0x000fe20000004100 */
[----:B------:R-:W-:-:S04]  /*3300*/  PRMT R5, RZ, 0x7610, R5 ;  /* 0x00007610ff057816 */ /* 0x000fc80000000005 */
[----:B------:R-:W-:-:S04]  /*3310*/  FMUL R32, R32, R9 ;  /* 0x0000000920207220 */ /* 0x000fc80000400000 */
[----:B--2---:R-:W-:-:S05]  /*3320*/  FFMA R32, R141, R8, R32 ;  /* 0x000000088d207223 */ /* 0x004fca0000000020 */
[----:B------:R-:W-:-:S05]  /*3330*/  F2FP.SATFINITE.E4M3.F32.PACK_AB_MERGE_C R33, RZ, R32, RZ ;  /* 0x00000020ff21723e */ /* 0x000fca00048070ff */
[----:B------:R1:W-:Y:S01]  /*3340*/  @!P4 STG.E.U8 desc[UR18][R10.64], R33 ;  /* 0x000000210a00c986 */ /* 0x0003e2000c101112 */
[----:B------:R-:W-:Y:S05]  /*3350*/  @P3 BRA `(.L_x_37) ;  /* 0x0000000000043947 */ /* 0x000fea0003800000 */
[----:B------:R2:W5:Y:S02]  /*3360*/  LDG.E.U8 R5, desc[UR18][R24.64+0x1] ;  /* 0x0000011218057981 */ /* 0x000564000c1e1100 */
.L_x_37:
[----:B------:R-:W-:Y:S05]  /*3370*/  BSYNC B1 ;  /* 0x0000000000017941 */ /* 0x000fea0003800000 */
.L_x_36:
[----:B-----5:R-:W-:Y:S01]  /*3380*/  LOP3.LUT R5, R5, 0xff, RZ, 0xc0, !PT ;  /* 0x000000ff05057812 */ /* 0x020fe200078ec0ff */
[----:B------:R-:W-:Y:S01]  /*3390*/  BSSY B1, `(.L_x_38) ;  /* 0x0000013000017945 */ /* 0x000fe20003800000 */
[----:B-1----:R-:W-:Y:S02]  /*33a0*/  IADD3 R33, P1, R35, 0x8, RZ ;  /* 0x0000000823217810 */ /* 0x002fe40007f3e0ff */
[----:B------:R-:W-:-:S03]  /*33b0*/  F2FP.F16.E4M3.UNPACK_B R5, R5 ;  /* 0x00000005ff05723e */ /* 0x000fc600020006ff */
[----:B------:R-:W-:Y:S01]  /*33c0*/  IMAD.X R27, RZ, RZ, R27, P1 ;  /* 0x000000ffff1b7224 */ /* 0x000fe200008e061b */
[----:B------:R-:W-:Y:S01]  /*33d0*/  ISETP.GE.AND P1, PT, R36, 0x9, PT ;  /* 0x000000092400780c */ /* 0x000fe20003f26270 */
[----:B------:R-:W-:Y:S02]  /*33e0*/  HADD2.F32 R26, -RZ, R5.H0_H0 ;  /* 0x20000005ff1a7230 */ /* 0x000fe40000004100 */
[----:B------:R-:W-:Y:S01]  /*33f0*/  IMAD.WIDE.U32 R30, R33, UR6, R30 ;  /* 0x00000006211e7c25 */ /* 0x000fe2000f8e001e */
[----:B------:R-:W-:-:S03]  /*3400*/  ISETP.LT.OR P5, PT, R29, 0x1, !P1 ;  /* 0x000000011d00780c */ /* 0x000fc60004fa1670 */
[----:B------:R-:W-:Y:S01]  /*3410*/  FMUL R5, R26, R9 ;  /* 0x000000091a057220 */ /* 0x000fe20000400000 */
[----:B------:R-:W-:-:S03]  /*3420*/  IMAD R26, R27, UR6, RZ ;  /* 0x000000061b1a7c24 */ /* 0x000fc6000f8e02ff */
[----:B------:R-:W-:Y:S01]  /*3430*/  FFMA R5, R136, R8, R5 ;  /* 0x0000000888057223 */ /* 0x000fe20000000005 */
[----:B------:R-:W-:Y:S01]  /*3440*/  IMAD R33, R33, UR7, R26 ;  /* 0x0000000721217c24 */ /* 0x000fe2000f8e021a */
[----:B------:R-:W-:-:S03]  /*3450*/  IADD3 R26, P4, R30, UR10, RZ ;  /* 0x0000000a1e1a7c10 */ /* 0x000fc6000ff9e0ff */
[----:B------:R-:W-:Y:S02]  /*3460*/  F2FP.SATFINITE.E4M3.F32.PACK_AB_MERGE_C R35, RZ, R5, RZ ;  /* 0x00000005ff23723e */ /* 0x000fe400048070ff */
[----:B------:R-:W-:Y:S02]  /*3470*/  IADD3.X R27, R31, UR11, R33, P4, !PT ;  /* 0x0000000b1f1b7c10 */ /* 0x000fe4000a7fe421 */
[----:B------:R-:W-:Y:S01]  /*3480*/  PRMT R5, RZ, 0x7610, R5 ;  /* 0x00007610ff057816 */ /* 0x000fe20000000005 */
[----:B------:R1:W-:Y:S01]  /*3490*/  @!P3 STG.E.U8 desc[UR18][R10.64+0x1], R35 ;  /* 0x000001230a00b986 */ /* 0x0003e2000c101112 */
[----:B------:R-:W-:Y:S05]  /*34a0*/  @P5 BRA `(.L_x_39) ;  /* 0x0000000000045947 */ /* 0x000fea0003800000 */
[----:B------:R3:W5:Y:S02]  /*34b0*/  LDG.E.U8 R5, desc[UR18][R26.64] ;  /* 0x000000121a057981 */ /* 0x000764000c1e1100 */
.L_x_39:
[----:B------:R-:W-:Y:S05]  /*34c0*/  BSYNC B1 ;  /* 0x0000000000017941 */ /* 0x000fea0003800000 */
.L_x_38:
[----:B-----5:R-:W-:Y:S01]  /*34d0*/  LOP3.LUT R5, R5, 0xff, RZ, 0xc0, !PT ;  /* 0x000000ff05057812 */ /* 0x020fe200078ec0ff */
[----:B------:R-:W-:Y:S01]  /*34e0*/  BSSY B1, `(.L_x_40) ;  /* 0x000000b000017945 */ /* 0x000fe20003800000 */
[----:B------:R-:W-:Y:S02]  /*34f0*/  ISETP.LT.OR P3, PT, R29, 0x2, !P1 ;  /* 0x000000021d00780c */ /* 0x000fe40004f61670 */
[----:B------:R-:W-:-:S05]  /*3500*/  F2FP.F16.E4M3.UNPACK_B R5, R5 ;  /* 0x00000005ff05723e */ /* 0x000fca00020006ff */
[----:B------:R-:W-:Y:S01]  /*3510*/  HADD2.F32 R30, -RZ, R5.H0_H0 ;  /* 0x20000005ff1e7230 */ /* 0x000fe20000004100 */
[----:B------:R-:W-:-:S04]  /*3520*/  PRMT R5, RZ, 0x7610, R5 ;  /* 0x00007610ff057816 */ /* 0x000fc80000000005 */
[----:B------:R-:W-:-:S04]  /*3530*/  FMUL R30, R30, R9 ;  /* 0x000000091e1e7220 */ /* 0x000fc80000400000 */
[----:B------:R-:W-:-:S05]  /*3540*/  FFMA R30, R139, R8, R30 ;  /* 0x000000088b1e7223 */ /* 0x000fca000000001e */
[----:B------:R-:W-:-:S05]  /*3550*/  F2FP.SATFINITE.E4M3.F32.PACK_AB_MERGE_C R31, RZ, R30, RZ ;  /* 0x0000001eff1f723e */ /* 0x000fca00048070ff */
[----:B------:R4:W-:Y:S01]  /*3560*/  @!P5 STG.E.U8 desc[UR18][R6.64], R31 ;  /* 0x0000001f0600d986 */ /* 0x0009e2000c101112 */
[----:B------:R-:W-:Y:S05]  /*3570*/  @P3 BRA `(.L_x_41) ;  /* 0x0000000000043947 */ /* 0x000fea0003800000 */
[----:B------:R0:W5:Y:S02]  /*3580*/  LDG.E.U8 R5, desc[UR18][R26.64+0x1] ;  /* 0x000001121a057981 */ /* 0x000164000c1e1100 */
.L_x_41:
[----:B------:R-:W-:Y:S05]  /*3590*/  BSYNC B1 ;  /* 0x0000000000017941 */ /* 0x000fea0003800000 */
.L_x_40:
[----:B-----5:R-:W-:Y:S01]  /*35a0*/  LOP3.LUT R5, R5, 0xff, RZ, 0xc0, !PT ;  /* 0x000000ff05057812 */ /* 0x020fe200078ec0ff */
[----:B------:R-:W-:Y:S01]  /*35b0*/  BSSY B1, `(.L_x_42) ;  /* 0x000000b000017945 */ /* 0x000fe20003800000 */
[----:B------:R-:W-:Y:S02]  /*35c0*/  ISETP.LT.OR P4, PT, R29, 0x9, !P0 ;  /* 0x000000091d00780c */ /* 0x000fe40004781670 */
[----:B------:R-:W-:-:S05]  /*35d0*/  F2FP.F16.E4M3.UNPACK_B R5, R5 ;  /* 0x00000005ff05723e */ /* 0x000fca00020006ff */
[----:B------:R-:W-:-:S05]  /*35e0*/  HADD2.F32 R30, -RZ, R5.H0_H0 ;  /* 0x20000005ff1e7230 */ /* 0x000fca0000004100 */
[----:B------:R-:W-:-:S04]  /*35f0*/  FMUL R5, R30, R9 ;  /* 0x000000091e057220 */ /* 0x000fc80000400000 */
[----:B------:R-:W-:-:S05]  /*3600*/  FFMA R5, R134, R8, R5 ;  /* 0x0000000886057223 */ /* 0x000fca0000000005 */
[----:B----4-:R-:W-:Y:S02]  /*3610*/  F2FP.SATFINITE.E4M3.F32.PACK_AB_MERGE_C R31, RZ, R5, RZ ;  /* 0x00000005ff1f723e */ /* 0x010fe400048070ff */
[----:B------:R-:W-:-:S03]  /*3620*/  PRMT R5, RZ, 0x7610, R5 ;  /* 0x00007610ff057816 */ /* 0x000fc60000000005 */
[----:B------:R4:W-:Y:S01]  /*3630*/  @!P3 STG.E.U8 desc[UR18][R6.64+0x1], R31 ;  /* 0x0000011f0600b986 */ /* 0x0009e2000c101112 */
[----:B------:R-:W-:Y:S05]  /*3640*/  @P4 BRA `(.L_x_43) ;  /* 0x0000000000044947 */ /* 0x000fea0003800000 */
[----:B------:R0:W5:Y:S02]  /*3650*/  LDG.E.U8 R5, desc[UR18][R24.64+0x8] ;  /* 0x0000081218057981 */ /* 0x000164000c1e1100 */
.L_x_43:
[----:B------:R-:W-:Y:S05]  /*3660*/  BSYNC B1 ;  /* 0x0000000000017941 */ /* 0x000fea0003800000 */
.L_x_42:
        /* <DEDUP_REMOVED lines=8> */
[----:B----4-:R-:W-:-:S05]  /*36f0*/  F2FP.SATFINITE.E4M3.F32.PACK_AB_MERGE_C R31, RZ, R30, RZ ;  /* 0x0000001eff1f723e */ /* 0x010fca00048070ff */
[----:B------:R4:W-:Y:S01]  /*3700*/  @!P4 STG.E.U8 desc[UR18][R10.64+0x8], R31 ;  /* 0x0000081f0a00c986 */ /* 0x0009e2000c101112 */
[----:B------:R-:W-:Y:S05]  /*3710*/  @P3 BRA `(.L_x_45) ;  /* 0x0000000000043947 */ /* 0x000fea0003800000 */
[----:B------:R0:W5:Y:S02]  /*3720*/  LDG.E.U8 R5, desc[UR18][R24.64+0x9] ;  /* 0x0000091218057981 */ /* 0x000164000c1e1100 */
.L_x_45:
[----:B------:R-:W-:Y:S05]  /*3730*/  BSYNC B1 ;  /* 0x0000000000017941 */ /* 0x000fea0003800000 */
.L_x_44:
        /* <DEDUP_REMOVED lines=12> */
.L_x_47:
[----:B------:R-:W-:Y:S05]  /*3800*/  BSYNC B1 ;  /* 0x0000000000017941 */ /* 0x000fea0003800000 */
.L_x_46:
        /* <DEDUP_REMOVED lines=12> */
.L_x_49:
[----:B------:R-:W-:Y:S05]  /*38d0*/  BSYNC B1 ;  /* 0x0000000000017941 */ /* 0x000fea0003800000 */
.L_x_48:
        /* <DEDUP_REMOVED lines=12> */
.L_x_51:
[----:B------:R-:W-:Y:S05]  /*39a0*/  BSYNC B1 ;  /* 0x0000000000017941 */ /* 0x000fea0003800000 */
.L_x_50:
        /* <DEDUP_REMOVED lines=12> */
.L_x_53:
[----:B------:R-:W-:Y:S05]  /*3a70*/  BSYNC B1 ;  /* 0x0000000000017941 */ /* 0x000fea0003800000 */
.L_x_52:
        /* <DEDUP_REMOVED lines=12> */
.L_x_55:
[----:B------:R-:W-:Y:S05]  /*3b40*/  BSYNC B1 ;  /* 0x0000000000017941 */ /* 0x000fea0003800000 */
.L_x_54:
        /* <DEDUP_REMOVED lines=12> */
.L_x_57:
[----:B------:R-:W-:Y:S05]  /*3c10*/  BSYNC B1 ;  /* 0x0000000000017941 */ /* 0x000fea0003800000 */
.L_x_56:
        /* <DEDUP_REMOVED lines=12> */
.L_x_59:
[----:B------:R-:W-:Y:S05]  /*3ce0*/  BSYNC B1 ;  /* 0x0000000000017941 */ /* 0x000fea0003800000 */
.L_x_58:
        /* <DEDUP_REMOVED lines=12> */
.L_x_61:
[----:B------:R-:W-:Y:S05]  /*3db0*/  BSYNC B1 ;  /* 0x0000000000017941 */ /* 0x000fea0003800000 */
.L_x_60:
        /* <DEDUP_REMOVED lines=12> */
.L_x_63:
[----:B------:R-:W-:Y:S05]  /*3e80*/  BSYNC B1 ;  /* 0x0000000000017941 */ /* 0x000fea0003800000 */
.L_x_62:
        /* <DEDUP_REMOVED lines=12> */
.L_x_65:
[----:B------:R-:W-:Y:S05]  /*3f50*/  BSYNC B1 ;  /* 0x0000000000017941 */ /* 0x000fea0003800000 */
.L_x_64:
        /* <DEDUP_REMOVED lines=12> */
.L_x_67:
[----:B------:R-:W-:Y:S05]  /*4020*/  BSYNC B1 ;  /* 0x0000000000017941 */ /* 0x000fea0003800000 */
.L_x_66:
        /* <DEDUP_REMOVED lines=12> */
.L_x_69:
[----:B------:R-:W-:Y:S05]  /*40f0*/  BSYNC B1 ;  /* 0x0000000000017941 */ /* 0x000fea0003800000 */
.L_x_68:
        /* <DEDUP_REMOVED lines=12> */
.L_x_71:
[----:B------:R-:W-:Y:S05]  /*41c0*/  BSYNC B1 ;  /* 0x0000000000017941 */ /* 0x000fea0003800000 */
.L_x_70:
        /* <DEDUP_REMOVED lines=12> */
.L_x_73:
[----:B------:R-:W-:Y:S05]  /*4290*/  BSYNC B1 ;  /* 0x0000000000017941 */ /* 0x000fea0003800000 */
.L_x_72:
        /* <DEDUP_REMOVED lines=12> */
.L_x_75:
[----:B------:R-:W-:Y:S05]  /*4360*/  BSYNC B1 ;  /* 0x0000000000017941 */ /* 0x000fea0003800000 */
.L_x_74:
        /* <DEDUP_REMOVED lines=12> */
.L_x_77:
[----:B------:R-:W-:Y:S05]  /*4430*/  BSYNC B1 ;  /* 0x0000000000017941 */ /* 0x000fea0003800000 */
.L_x_76:
        /* <DEDUP_REMOVED lines=12> */
.L_x_79:
[----:B------:R-:W-:Y:S05]  /*4500*/  BSYNC B1 ;  /* 0x0000000000017941 */ /* 0x000fea0003800000 */
.L_x_78:
        /* <DEDUP_REMOVED lines=12> */
.L_x_81:
[----:B------:R-:W-:Y:S05]  /*45d0*/  BSYNC B1 ;  /* 0x0000000000017941 */ /* 0x000fea0003800000 */
.L_x_80:
        /* <DEDUP_REMOVED lines=12> */
.L_x_83:
[----:B------:R-:W-:Y:S05]  /*46a0*/  BSYNC B1 ;  /* 0x0000000000017941 */ /* 0x000fea0003800000 */
.L_x_82:
        /* <DEDUP_REMOVED lines=12> */
.L_x_85:
[----:B------:R-:W-:Y:S05]  /*4770*/  BSYNC B1 ;  /* 0x0000000000017941 */ /* 0x000fea0003800000 */
.L_x_84:
        /* <DEDUP_REMOVED lines=12> */
.L_x_87:
[----:B------:R-:W-:Y:S05]  /*4840*/  BSYNC B1 ;  /* 0x0000000000017941 */ /* 0x000fea0003800000 */
.L_x_86:
        /* <DEDUP_REMOVED lines=12> */
.L_x_89:
[----:B------:R-:W-:Y:S05]  /*4910*/  BSYNC B1 ;  /* 0x0000000000017941 */ /* 0x000fea0003800000 */
.L_x_88:
        /* <DEDUP_REMOVED lines=12> */
.L_x_91:
[----:B------:R-:W-:Y:S05]  /*49e0*/  BSYNC B1 ;  /* 0x0000000000017941 */ /* 0x000fea0003800000 */
.L_x_90:
        /* <DEDUP_REMOVED lines=12> */
.L_x_93:
[----:B------:R-:W-:Y:S05]  /*4ab0*/  BSYNC B1 ;  /* 0x0000000000017941 */ /* 0x000fea0003800000 */
.L_x_92:
        /* <DEDUP_REMOVED lines=12> */
.L_x_95:
[----:B------:R-:W-:Y:S05]  /*4b80*/  BSYNC B1 ;  /* 0x0000000000017941 */ /* 0x000fea0003800000 */
.L_x_94:
        /* <DEDUP_REMOVED lines=12> */
.L_x_97:
[----:B------:R-:W-:Y:S05]  /*4c50*/  BSYNC B1 ;  /* 0x0000000000017941 */ /* 0x000fea0003800000 */
.L_x_96:
        /* <DEDUP_REMOVED lines=12> */
.L_x_99:
[----:B------:R-:W-:Y:S05]  /*4d20*/  BSYNC B1 ;  /* 0x0000000000017941 */ /* 0x000fea0003800000 */
.L_x_98:
        /* <DEDUP_REMOVED lines=12> */
.L_x_101:
[----:B------:R-:W-:Y:S05]  /*4df0*/  BSYNC B1 ;  /* 0x0000000000017941 */ /* 0x000fea0003800000 */
.L_x_100:
        /* <DEDUP_REMOVED lines=12> */
.L_x_103:
[----:B------:R-:W-:Y:S05]  /*4ec0*/  BSYNC B1 ;  /* 0x0000000000017941 */ /* 0x000fea0003800000 */
.L_x_102:
        /* <DEDUP_REMOVED lines=12> */
.L_x_105:
[----:B------:R-:W-:Y:S05]  /*4f90*/  BSYNC B1 ;  /* 0x0000000000017941 */ /* 0x000fea0003800000 */
.L_x_104:
        /* <DEDUP_REMOVED lines=12> */
.L_x_107:
[----:B------:R-:W-:Y:S05]  /*5060*/  BSYNC B1 ;  /* 0x0000000000017941 */ /* 0x000fea0003800000 */
.L_x_106:
        /* <DEDUP_REMOVED lines=12> */
.L_x_109:
[----:B------:R-:W-:Y:S05]  /*5130*/  BSYNC B1 ;  /* 0x0000000000017941 */ /* 0x000fea0003800000 */
.L_x_108:
        /* <DEDUP_REMOVED lines=12> */
.L_x_111:
[----:B------:R-:W-:Y:S05]  /*5200*/  BSYNC B1 ;  /* 0x0000000000017941 */ /* 0x000fea0003800000 */
.L_x_110:
        /* <DEDUP_REMOVED lines=12> */
.L_x_113:
[----:B------:R-:W-:Y:S05]  /*52d0*/  BSYNC B1 ;  /* 0x0000000000017941 */ /* 0x000fea0003800000 */
.L_x_112:
        /* <DEDUP_REMOVED lines=12> */
.L_x_115:
[----:B------:R-:W-:Y:S05]  /*53a0*/  BSYNC B1 ;  /* 0x0000000000017941 */ /* 0x000fea0003800000 */
.L_x_114:
        /* <DEDUP_REMOVED lines=12> */
.L_x_117:
[----:B------:R-:W-:Y:S05]  /*5470*/  BSYNC B1 ;  /* 0x0000000000017941 */ /* 0x000fea0003800000 */
.L_x_116:
        /* <DEDUP_REMOVED lines=12> */
.L_x_119:
[----:B------:R-:W-:Y:S05]  /*5540*/  BSYNC B1 ;  /* 0x0000000000017941 */ /* 0x000fea0003800000 */
.L_x_118:
        /* <DEDUP_REMOVED lines=12> */
.L_x_121:
[----:B------:R-:W-:Y:S05]  /*5610*/  BSYNC B1 ;  /* 0x0000000000017941 */ /* 0x000fea0003800000 */
.L_x_120:
        /* <DEDUP_REMOVED lines=12> */
.L_x_123:
[----:B------:R-:W-:Y:S05]  /*56e0*/  BSYNC B1 ;  /* 0x0000000000017941 */ /* 0x000fea0003800000 */
.L_x_122:
        /* <DEDUP_REMOVED lines=12> */
.L_x_125:
[----:B------:R-:W-:Y:S05]  /*57b0*/  BSYNC B1 ;  /* 0x0000000000017941 */ /* 0x000fea0003800000 */
.L_x_124:
        /* <DEDUP_REMOVED lines=12> */
.L_x_127:
[----:B------:R-:W-:Y:S05]  /*5880*/  BSYNC B1 ;  /* 0x0000000000017941 */ /* 0x000fea0003800000 */
.L_x_126:
        /* <DEDUP_REMOVED lines=12> */
.L_x_129:
[----:B------:R-:W-:Y:S05]  /*5950*/  BSYNC B1 ;  /* 0x0000000000017941 */ /* 0x000fea0003800000 */
.L_x_128:
        /* <DEDUP_REMOVED lines=12> */
.L_x_131:
[----:B------:R-:W-:Y:S05]  /*5a20*/  BSYNC B1 ;  /* 0x0000000000017941 */ /* 0x000fea0003800000 */
.L_x_130:
        /* <DEDUP_REMOVED lines=12> */
.L_x_133:
[----:B------:R-:W-:Y:S05]  /*5af0*/  BSYNC B1 ;  /* 0x0000000000017941 */ /* 0x000fea0003800000 */
.L_x_132:
        /* <DEDUP_REMOVED lines=12> */
.L_x_135:
[----:B------:R-:W-:Y:S05]  /*5bc0*/  BSYNC B1 ;  /* 0x0000000000017941 */ /* 0x000fea0003800000 */
.L_x_134:
        /* <DEDUP_REMOVED lines=12> */
.L_x_137:
[----:B------:R-:W-:Y:S05]  /*5c90*/  BSYNC B1 ;  /* 0x0000000000017941 */ /* 0x000fea0003800000 */
.L_x_136:
        /* <DEDUP_REMOVED lines=12> */
.L_x_139:
[----:B------:R-:W-:Y:S05]  /*5d60*/  BSYNC B1 ;  /* 0x0000000000017941 */ /* 0x000fea0003800000 */
.L_x_138:
        /* <DEDUP_REMOVED lines=12> */
.L_x_141:
[----:B------:R-:W-:Y:S05]  /*5e30*/  BSYNC B1 ;  /* 0x0000000000017941 */ /* 0x000fea0003800000 */
.L_x_140:
        /* <DEDUP_REMOVED lines=12> */
.L_x_143:
[----:B------:R-:W-:Y:S05]  /*5f00*/  BSYNC B1 ;  /* 0x0000000000017941 */ /* 0x000fea0003800000 */
.L_x_142:
        /* <DEDUP_REMOVED lines=12> */
.L_x_145:
[----:B------:R-:W-:Y:S05]  /*5fd0*/  BSYNC B1 ;  /* 0x0000000000017941 */ /* 0x000fea0003800000 */
.L_x_144:
[----:B-----5:R-:W-:Y:S01]  /*5fe0*/  LOP3.LUT R5, R5, 0xff, RZ, 0xc0, !PT ;  /* 0x000000ff05057812 */ /* 0x020fe200078ec0ff */
[----:B------:R-:W-:Y:S01]  /*5ff0*/  BSSY B1, `(.L_x_146) ;  /* 0x000000b000017945 */ /* 0x000fe20003800000 */
[----:B------:R-:W-:Y:S02]  /*6000*/  ISETP.LT.OR P4, PT, R29, 0x71, !P0 ;  /* 0x000000711d00780c */ /* 0x000fe40004781670 */
[----:B------:R-:W-:-:S05]  /*6010*/  F2FP.F16.E4M3.UNPACK_B R5, R5 ;  /* 0x00000005ff05723e */ /* 0x000fca00020006ff */
[----:B------:R-:W-:-:S05]  /*6020*/  HADD2.F32 R18, -RZ, R5.H0_H0 ;  /* 0x20000005ff127230 */ /* 0x000fca0000004100 */
[----:B------:R-:W-:-:S04]  /*6030*/  FMUL R5, R18, R9 ;  /* 0x0000000912057220 */ /* 0x000fc80000400000 */
[----:B------:R-:W-:-:S05]  /*6040*/  FFMA R5, R20, R8, R5 ;  /* 0x0000000814057223 */ /* 0x000fca0000000005 */
[----:B0-----:R-:W-:Y:S02]  /*6050*/  F2FP.SATFINITE.E4M3.F32.PACK_AB_MERGE_C R23, RZ, R5, RZ ;  /* 0x00000005ff17723e */ /* 0x001fe400048070ff */
[----:B------:R-:W-:-:S03]  /*6060*/  PRMT R5, RZ, 0x7610, R5 ;  /* 0x00007610ff057816 */ /* 0x000fc60000000005 */
[----:B------:R0:W-:Y:S01]  /*6070*/  @!P3 STG.E.U8 desc[UR18][R6.64+0x69], R23 ;  /* 0x000069170600b986 */ /* 0x0001e2000c101112 */
[----:B------:R-:W-:Y:S05]  /*6080*/  @P4 BRA `(.L_x_147) ;  /* 0x0000000000044947 */ /* 0x000fea0003800000 */
[----:B------:R0:W5:Y:S02]  /*6090*/  LDG.E.U8 R5, desc[UR18][R24.64+0x70] ;  /* 0x0000701218057981 */ /* 0x000164000c1e1100 */
.L_x_147:
[----:B------:R-:W-:Y:S05]  /*60a0*/  BSYNC B1 ;  /* 0x0000000000017941 */ /* 0x000fea0003800000 */
.L_x_146:
        /* <DEDUP_REMOVED lines=12> */
.L_x_149:
[----:B------:R-:W-:Y:S05]  /*6170*/  BSYNC B1 ;  /* 0x0000000000017941 */ /* 0x000fea0003800000 */
.L_x_148:
        /* <DEDUP_REMOVED lines=12> */
.L_x_151:
[----:B------:R-:W-:Y:S05]  /*6240*/  BSYNC B1 ;  /* 0x0000000000017941 */ /* 0x000fea0003800000 */
.L_x_150:
        /* <DEDUP_REMOVED lines=8> */
[----:B0-----:R-:W-:-:S05]  /*62d0*/  F2FP.SATFINITE.E4M3.F32.PACK_AB_MERGE_C R17, RZ, R18, RZ ;  /* 0x00000012ff11723e */ /* 0x001fca00048070ff */
[----:B------:R0:W-:Y:S01]  /*62e0*/  @!P4 STG.E.U8 desc[UR18][R6.64+0x70], R17 ;  /* 0x000070110600c986 */ /* 0x0001e2000c101112 */
[----:B------:R-:W-:Y:S05]  /*62f0*/  @P3 BRA `(.L_x_153) ;  /* 0x0000000000043947 */ /* 0x000fea0003800000 */
[----:B------:R0:W5:Y:S02]  /*6300*/  LDG.E.U8 R5, desc[UR18][R26.64+0x71] ;  /* 0x000071121a057981 */ /* 0x000164000c1e1100 */
.L_x_153:
[----:B------:R-:W-:Y:S05]  /*6310*/  BSYNC B1 ;  /* 0x0000000000017941 */ /* 0x000fea0003800000 */
.L_x_152:
        /* <DEDUP_REMOVED lines=12> */
.L_x_155:
[----:B------:R-:W-:Y:S05]  /*63e0*/  BSYNC B1 ;  /* 0x0000000000017941 */ /* 0x000fea0003800000 */
.L_x_154:
        /* <DEDUP_REMOVED lines=12> */
.L_x_157:
[----:B------:R-:W-:Y:S05]  /*64b0*/  BSYNC B1 ;  /* 0x0000000000017941 */ /* 0x000fea0003800000 */
.L_x_156:
        /* <DEDUP_REMOVED lines=12> */
.L_x_159:
[----:B------:R-:W-:Y:S05]  /*6580*/  BSYNC B1 ;  /* 0x0000000000017941 */ /* 0x000fea0003800000 */
.L_x_158:
[----:B-----5:R-:W-:Y:S01]  /*6590*/  LOP3.LUT R5, R5, 0xff, RZ, 0xc0, !PT ;  /* 0x000000ff05057812 */ /* 0x020fe200078ec0ff */
[----:B------:R-:W-:Y:S01]  /*65a0*/  BSSY B1, `(.L_x_160) ;  /* 0x000000b000017945 */ /* 0x000fe20003800000 */
[----:B------:R-:W-:Y:S02]  /*65b0*/  ISETP.LT.OR P1, PT, R29, 0x7a, !P1 ;  /* 0x0000007a1d00780c */ /* 0x000fe40004f21670 */
[----:B------:R-:W-:-:S05]  /*65c0*/  F2FP.F16.E4M3.UNPACK_B R5, R5 ;  /* 0x00000005ff05723e */ /* 0x000fca00020006ff */
[----:B01--4-:R-:W-:Y:S01]  /*65d0*/  HADD2.F32 R10, -RZ, R5.H0_H0 ;  /* 0x20000005ff0a7230 */ /* 0x013fe20000004100 */
[----:B------:R-:W-:-:S04]  /*65e0*/  PRMT R5, RZ, 0x7610, R5 ;  /* 0x00007610ff057816 */ /* 0x000fc80000000005 */
[----:B------:R-:W-:-:S04]  /*65f0*/  FMUL R10, R10, R9 ;  /* 0x000000090a0a7220 */ /* 0x000fc80000400000 */
[----:B------:R-:W-:-:S05]  /*6600*/  FFMA R10, R15, R8, R10 ;  /* 0x000000080f0a7223 */ /* 0x000fca000000000a */
[----:B------:R-:W-:-:S05]  /*6610*/  F2FP.SATFINITE.E4M3.F32.PACK_AB_MERGE_C R11, RZ, R10, RZ ;  /* 0x0000000aff0b723e */ /* 0x000fca00048070ff */
[----:B------:R0:W-:Y:S01]  /*6620*/  @!P3 STG.E.U8 desc[UR18][R6.64+0x78], R11 ;  /* 0x0000780b0600b986 */ /* 0x0001e2000c101112 */
[----:B------:R-:W-:Y:S05]  /*6630*/  @P1 BRA `(.L_x_161) ;  /* 0x0000000000041947 */ /* 0x000fea0003800000 */
[----:B------:R1:W5:Y:S02]  /*6640*/  LDG.E.U8 R5, desc[UR18][R26.64+0x79] ;  /* 0x000079121a057981 */ /* 0x000364000c1e1100 */
.L_x_161:
[----:B------:R-:W-:Y:S05]  /*6650*/  BSYNC B1 ;  /* 0x0000000000017941 */ /* 0x000fea0003800000 */
.L_x_160:
[----:B------:R-:W-:Y:S05]  /*6660*/  @P1 BRA `(.L_x_162) ;  /* 0x0000001000281947 */ /* 0x000fea0003800000 */
[----:B-----5:R-:W-:-:S04]  /*6670*/  LOP3.LUT R5, R5, 0xff, RZ, 0xc0, !PT ;  /* 0x000000ff05057812 */ /* 0x020fc800078ec0ff */
[----:B------:R-:W-:-:S05]  /*6680*/  F2FP.F16.E4M3.UNPACK_B R5, R5 ;  /* 0x00000005ff05723e */ /* 0x000fca00020006ff */
[----:B------:R-:W-:-:S05]  /*6690*/  HADD2.F32 R10, -RZ, R5.H0_H0 ;  /* 0x20000005ff0a7230 */ /* 0x000fca0000004100 */
[----:B------:R-:W-:-:S04]  /*66a0*/  FMUL R5, R10, R9 ;  /* 0x000000090a057220 */ /* 0x000fc80000400000 */
[----:B------:R-:W-:-:S05]  /*66b0*/  FFMA R5, R14, R8, R5 ;  /* 0x000000080e057223 */ /* 0x000fca0000000005 */
[----:B------:R-:W-:-:S05]  /*66c0*/  F2FP.SATFINITE.E4M3.F32.PACK_AB_MERGE_C R5, RZ, R5, RZ ;  /* 0x00000005ff05723e */ /* 0x000fca00048070ff */
[----:B------:R4:W-:Y:S01]  /*66d0*/  STG.E.U8 desc[UR18][R6.64+0x79], R5 ;  /* 0x0000790506007986 */ /* 0x0009e2000c101112 */
[----:B------:R-:W-:Y:S05]  /*66e0*/  BRA `(.L_x_162) ;  /* 0x0000001000087947 */ /* 0x000fea0003800000 */
.L_x_33:
[----:B------:R-:W-:Y:S01]  /*66f0*/  ISETP.GE.AND P1, PT, R36, 0x1, PT ;  /* 0x000000012400780c */ /* 0x000fe20003f26270 */
[-C--:B--2---:R-:W-:Y:S01]  /*6700*/  FMUL R141, R141, R8.reuse ;  /* 0x000000088d8d7220 */ /* 0x084fe20000400000 */
[-C--:B------:R-:W-:Y:S01]  /*6710*/  FMUL R136, R136, R8.reuse ;  /* 0x0000000888887220 */ /* 0x080fe20000400000 */
[----:B------:R-:W-:Y:S01]  /*6720*/  ISETP.GE.AND P0, PT, R36, 0x9, PT ;  /* 0x000000092400780c */ /* 0x000fe20003f06270 */
[-C--:B------:R-:W-:Y:S01]  /*6730*/  FMUL R139, R139, R8.reuse ;  /* 0x000000088b8b7220 */ /* 0x080fe20000400000 */
[C---:B------:R-:W-:Y:S01]  /*6740*/  ISETP.LT.OR P4, PT, R29.reuse, 0x1, !P1 ;  /* 0x000000011d00780c */ /* 0x040fe20004f81670 */
[-C--:B------:R-:W-:Y:S01]  /*6750*/  FMUL R134, R134, R8.reuse ;  /* 0x0000000886867220 */ /* 0x080fe20000400000 */
[----:B------:R-:W-:Y:S01]  /*6760*/  ISETP.LT.OR P5, PT, R29, 0x2, !P1 ;  /* 0x000000021d00780c */ /* 0x000fe20004fa1670 */
[-C--:B------:R-:W-:Y:S01]  /*6770*/  FMUL R137, R137, R8.reuse ;  /* 0x0000000889897220 */ /* 0x080fe20000400000 */
[----:B------:R-:W-:Y:S01]  /*6780*/  F2FP.SATFINITE.E4M3.F32.PACK_AB_MERGE_C R141, RZ, R141, RZ ;  /* 0x0000008dff8d723e */ /* 0x000fe200048070ff */
[----:B------:R-:W-:Y:S01]  /*6790*/  FMUL R132, R132, R8 ;  /* 0x0000000884847220 */ /* 0x000fe20000400000 */
[----:B------:R-:W-:Y:S01]  /*67a0*/  F2FP.SATFINITE.E4M3.F32.PACK_AB_MERGE_C R5, RZ, R136, RZ ;  /* 0x00000088ff05723e */ /* 0x000fe200048070ff */
[-C--:B------:R-:W-:Y:S01]  /*67b0*/  FMUL R135, R135, R8.reuse ;  /* 0x0000000887877220 */ /* 0x080fe20000400000 */
[C---:B------:R-:W-:Y:S01]  /*67c0*/  ISETP.LT.OR P3, PT, R29.reuse, 0x1, !P0 ;  /* 0x000000011d00780c */ /* 0x040fe20004761670 */
[-C--:B------:R-:W-:Y:S01]  /*67d0*/  FMUL R130, R130, R8.reuse ;  /* 0x0000000882827220 */ /* 0x080fe20000400000 */
[----:B------:R-:W-:Y:S01]  /*67e0*/  ISETP.LT.OR P6, PT, R29, 0xa, !P1 ;  /* 0x0000000a1d00780c */ /* 0x000fe20004fc1670 */
[-C--:B------:R-:W-:Y:S01]  /*67f0*/  FMUL R133, R133, R8.reuse ;  /* 0x0000000885857220 */ /* 0x080fe20000400000 */
[----:B------:R-:W-:Y:S01]  /*6800*/  F2FP.SATFINITE.E4M3.F32.PACK_AB_MERGE_C R139, RZ, R139, RZ ;  /* 0x0000008bff8b723e */ /* 0x000fe200048070ff */
[----:B------:R-:W-:Y:S01]  /*6810*/  @!P4 STG.E.U8 desc[UR18][R10.64], R141 ;  /* 0x0000008d0a00c986 */ /* 0x000fe2000c101112 */
[C---:B------:R-:W-:Y:S01]  /*6820*/  ISETP.LT.OR P4, PT, R29.reuse, 0x2, !P0 ;  /* 0x000000021d00780c */ /* 0x040fe20004781670 */
[----:B------:R-:W-:Y:S01]  /*6830*/  FMUL R128, R128, R8 ;  /* 0x0000000880807220 */ /* 0x000fe20000400000 */
[----:B------:R-:W-:Y:S01]  /*6840*/  F2FP.SATFINITE.E4M3.F32.PACK_AB_MERGE_C R25, RZ, R134, RZ ;  /* 0x00000086ff19723e */ /* 0x000fe200048070ff */
[----:B------:R0:W-:Y:S01]  /*6850*/  @!P5 STG.E.U8 desc[UR18][R10.64+0x1], R5 ;  /* 0x000001050a00d986 */ /* 0x0001e2000c101112 */
[----:B------:R-:W-:Y:S01]  /*6860*/  ISETP.LT.OR P5, PT, R29, 0x9, !P1 ;  /* 0x000000091d00780c */ /* 0x000fe20004fa1670 */
[-C--:B------:R-:W-:Y:S01]  /*6870*/  FMUL R131, R131, R8.reuse ;  /* 0x0000000883837220 */ /* 0x080fe20000400000 */
[----:B------:R-:W-:Y:S01]  /*6880*/  F2FP.SATFINITE.E4M3.F32.PACK_AB_MERGE_C R137, RZ, R137, RZ ;  /* 0x00000089ff89723e */ /* 0x000fe200048070ff */
[----:B------:R-:W-:Y:S01]  /*6890*/  @!P3 STG.E.U8 desc[UR18][R6.64], R139 ;  /* 0x0000008b0600b986 */ /* 0x000fe2000c101112 */
[----:B------:R-:W-:Y:S01]  /*68a0*/  ISETP.LT.OR P3, PT, R29, 0x9, !P0 ;  /* 0x000000091d00780c */ /* 0x000fe20004761670 */
[-C--:B------:R-:W-:Y:S01]  /*68b0*/  FMUL R126, R126, R8.reuse ;  /* 0x000000087e7e7220 */ /* 0x080fe20000400000 */
[----:B------:R-:W-:Y:S01]  /*68c0*/  F2FP.SATFINITE.E4M3.F32.PACK_AB_MERGE_C R135, RZ, R135, RZ ;  /* 0x00000087ff87723e */ /* 0x000fe200048070ff */
[-C--:B------:R-:W-:Y:S01]  /*68d0*/  FMUL R129, R129, R8.reuse ;  /* 0x0000000881817220 */ /* 0x080fe20000400000 */
[----:B------:R-:W-:Y:S01]  /*68e0*/  F2FP.SATFINITE.E4M3.F32.PACK_AB_MERGE_C R133, RZ, R133, RZ ;  /* 0x00000085ff85723e */ /* 0x000fe200048070ff */
[----:B------:R1:W-:Y:S01]  /*68f0*/  @!P4 STG.E.U8 desc[UR18][R6.64+0x1], R25 ;  /* 0x000001190600c986 */ /* 0x0003e2000c101112 */
[C---:B------:R-:W-:Y:S01]  /*6900*/  ISETP.LT.OR P4, PT, R29.reuse, 0xa, !P0 ;  /* 0x0000000a1d00780c */ /* 0x040fe20004781670 */
[----:B------:R-:W-:Y:S01]  /*6910*/  FMUL R124, R124, R8 ;  /* 0x000000087c7c7220 */ /* 0x000fe20000400000 */
[----:B0-----:R-:W-:Y:S01]  /*6920*/  F2FP.SATFINITE.E4M3.F32.PACK_AB_MERGE_C R5, RZ, R132, RZ ;  /* 0x00000084ff05723e */ /* 0x001fe200048070ff */
[----:B------:R-:W-:Y:S01]  /*6930*/  @!P5 STG.E.U8 desc[UR18][R10.64+0x8], R137 ;  /* 0x000008890a00d986 */ /* 0x000fe2000c101112 */
[----:B------:R-:W-:Y:S01]  /*6940*/  ISETP.LT.OR P5, PT, R29, 0x11, !P1 ;  /* 0x000000111d00780c */ /* 0x000fe20004fa1670 */
[-C--:B------:R-:W-:Y:S01]  /*6950*/  FMUL R127, R127, R8.reuse ;  /* 0x000000087f7f7220 */ /* 0x080fe20000400000 */
[----:B------:R-:W-:Y:S01]  /*6960*/  F2FP.SATFINITE.E4M3.F32.PACK_AB_MERGE_C R131, RZ, R131, RZ ;  /* 0x00000083ff83723e */ /* 0x000fe200048070ff */
[----:B------:R0:W-:Y:S01]  /*6970*/  @!P6 STG.E.U8 desc[UR18][R10.64+0x9], R5 ;  /* 0x000009050a00e986 */ /* 0x0001e2000c101112 */
[----:B------:R-:W-:Y:S01]  /*6980*/  ISETP.LT.OR P6, PT, R29, 0x12, !P1 ;  /* 0x000000121d00780c */ /* 0x000fe20004fc1670 */
[----:B------:R-:W-:Y:S01]  /*6990*/  FMUL R122, R122, R8 ;  /* 0x000000087a7a7220 */ /* 0x000fe20000400000 */
[----:B------:R-:W-:Y:S01]  /*69a0*/  F2FP.SATFINITE.E4M3.F32.PACK_AB_MERGE_C R129, RZ, R129, RZ ;  /* 0x00000081ff81723e */ /* 0x000fe200048070ff */
[----:B------:R-:W-:Y:S01]  /*69b0*/  @!P3 STG.E.U8 desc[UR18][R6.64+0x8], R135 ;  /* 0x000008870600b986 */ /* 0x000fe2000c101112 */
[----:B-1----:R-:W-:Y:S01]  /*69c0*/  F2FP.SATFINITE.E4M3.F32.PACK_AB_MERGE_C R25, RZ, R130, RZ ;  /* 0x00000082ff19723e */ /* 0x002fe200048070ff */
[-C--:B------:R-:W-:Y:S01]  /*69d0*/  FMUL R125, R125, R8.reuse ;  /* 0x000000087d7d7220 */ /* 0x080fe20000400000 */
[C---:B------:R-:W-:Y:S01]  /*69e0*/  ISETP.LT.OR P3, PT, R29.reuse, 0x11, !P0 ;  /* 0x000000111d00780c */ /* 0x040fe20004761670 */
[-C--:B------:R-:W-:Y:S01]  /*69f0*/  FMUL R120, R120, R8.reuse ;  /* 0x0000000878787220 */ /* 0x080fe20000400000 */
[----:B------:R-:W-:Y:S01]  /*6a00*/  F2FP.SATFINITE.E4M3.F32.PACK_AB_MERGE_C R127, RZ, R127, RZ ;  /* 0x0000007fff7f723e */ /* 0x000fe200048070ff */
[----:B------:R1:W-:Y:S01]  /*6a10*/  @!P4 STG.E.U8 desc[UR18][R6.64+0x9], R25 ;  /* 0x000009190600c986 */ /* 0x0003e2000c101112 */
[----:B------:R-:W-:Y:S01]  /*6a20*/  ISETP.LT.OR P4, PT, R29, 0x12, !P0 ;  /* 0x000000121d00780c */ /* 0x000fe20004781670 */
[----:B------:R-:W-:Y:S01]  /*6a30*/  FMUL R123, R123, R8 ;  /* 0x000000087b7b7220 */ /* 0x000fe20000400000 */
[----:B0-----:R-:W-:Y:S01]  /*6a40*/  F2FP.SATFINITE.E4M3.F32.PACK_AB_MERGE_C R5, RZ, R128, RZ ;  /* 0x00000080ff05723e */ /* 0x001fe200048070ff */
[----:B------:R-:W-:Y:S01]  /*6a50*/  @!P5 STG.E.U8 desc[UR18][R10.64+0x10], R133 ;  /* 0x000010850a00d986 */ /* 0x000fe2000c101112 */
[C---:B------:R-:W-:Y:S01]  /*6a60*/  ISETP.LT.OR P5, PT, R29.reuse, 0x19, !P1 ;  /* 0x000000191d00780c */ /* 0x040fe20004fa1670 */
[-C--:B------:R-:W-:Y:S01]  /*6a70*/  FMUL R118, R118, R8.reuse ;  /* 0x0000000876767220 */ /* 0x080fe20000400000 */
[----:B------:R-:W-:Y:S01]  /*6a80*/  F2FP.SATFINITE.E4M3.F32.PACK_AB_MERGE_C R125, RZ, R125, RZ ;  /* 0x0000007dff7d723e */ /* 0x000fe200048070ff */
[----:B------:R0:W-:Y:S01]  /*6a90*/  @!P6 STG.E.U8 desc[UR18][R10.64+0x11], R5 ;  /* 0x000011050a00e986 */ /* 0x0001e2000c101112 */
[----:B------:R-:W-:Y:S01]  /*6aa0*/  ISETP.LT.OR P6, PT, R29, 0x1a, !P1 ;  /* 0x0000001a1d00780c */ /* 0x000fe20004fc1670 */
[-C--:B------:R-:W-:Y:S01]  /*6ab0*/  FMUL R121, R121, R8.reuse ;  /* 0x0000000879797220 */ /* 0x080fe20000400000 */
[----:B------:R-:W-:Y:S01]  /*6ac0*/  FMUL R116, R116, R8 ;  /* 0x0000000874747220 */ /* 0x000fe20000400000 */
[----:B-1----:R-:W-:Y:S01]  /*6ad0*/  F2FP.SATFINITE.E4M3.F32.PACK_AB_MERGE_C R25, RZ, R126, RZ ;  /* 0x0000007eff19723e */ /* 0x002fe200048070ff */
[----:B------:R-:W-:Y:S01]  /*6ae0*/  @!P3 STG.E.U8 desc[UR18][R6.64+0x10], R131 ;  /* 0x000010830600b986 */ /* 0x000fe2000c101112 */
[----:B------:R-:W-:Y:S01]  /*6af0*/  ISETP.LT.OR P3, PT, R29, 0x19, !P0 ;  /* 0x000000191d00780c */ /* 0x000fe20004761670 */
        /* <DEDUP_REMOVED lines=35> */
[----:B------:R-:W-:Y:S01]  /*6d30*/  ISETP.LT.OR P3, PT, R29, 0x29, !P0 ;  /* 0x000000291d00780c */ /* 0x000fe20004761670 */
[-C--:B------:R-:W-:Y:S01]  /*6d40*/  FMUL R109, R109, R8.reuse ;  /* 0x000000086d6d7220 */ /* 0x080fe20000400000 */
[-C--:B------:R-:W-:Y:S01]  /*6d50*/  FMUL R104, R104, R8.reuse ;  /* 0x0000000868687220 */ /* 0x080fe20000400000 */
        /* <DEDUP_REMOVED lines=104> */
[----:B------:R-:W-:-:S02]  /*73e0*/  ISETP.LT.OR P3, PT, R29, 0x59, !P0 ;  /* 0x000000591d00780c */ /* 0x000fc40004761670 */
[----:B------:R-:W-:Y:S01]  /*73f0*/  F2FP.SATFINITE.E4M3.F32.PACK_AB_MERGE_C R19, RZ, R19, RZ ;  /* 0x00000013ff13723e */ /* 0x000fe200048070ff */
[----:B------:R1:W-:Y:S01]  /*7400*/  @!P4 STG.E.U8 desc[UR18][R6.64+0x51], R25 ;  /* 0x000051190600c986 */ /* 0x0003e2000c101112 */
[C---:B------:R-:W-:Y:S02]  /*7410*/  ISETP.LT.OR P4, PT, R29.reuse, 0x5a, !P0 ;  /* 0x0000005a1d00780c */ /* 0x040fe40004781670 */
[----:B0-----:R-:W-:Y:S01]  /*7420*/  F2FP.SATFINITE.E4M3.F32.PACK_AB_MERGE_C R5, RZ, R92, RZ ;  /* 0x0000005cff05723e */ /* 0x001fe200048070ff */
[----:B------:R-:W-:Y:S01]  /*7430*/  @!P5 STG.E.U8 desc[UR18][R10.64+0x58], R97 ;  /* 0x000058610a00d986 */ /* 0x000fe2000c101112 */
[C---:B------:R-:W-:Y:S02]  /*7440*/  ISETP.LT.OR P5, PT, R29.reuse, 0x61, !P1 ;  /* 0x000000611d00780c */ /* 0x040fe40004fa1670 */
[----:B------:R-:W-:Y:S01]  /*7450*/  F2FP.SATFINITE.E4M3.F32.PACK_AB_MERGE_C R13, RZ, R13, RZ ;  /* 0x0000000dff0d723e */ /* 0x000fe200048070ff */
[----:B------:R0:W-:Y:S01]  /*7460*/  @!P6 STG.E.U8 desc[UR18][R10.64+0x59], R5 ;  /* 0x000059050a00e986 */ /* 0x0001e2000c101112 */
[----:B------:R-:W-:-:S02]  /*7470*/  ISETP.LT.OR P6, PT, R29, 0x62, !P1 ;  /* 0x000000621d00780c */ /* 0x000fc40004fc1670 */
[----:B------:R-:W-:Y:S01]  /*7480*/  F2FP.SATFINITE.E4M3.F32.PACK_AB_MERGE_C R15, RZ, R15, RZ ;  /* 0x0000000fff0f723e */ /* 0x000fe200048070ff */
[----:B------:R-:W-:Y:S01]  /*7490*/  @!P3 STG.E.U8 desc[UR18][R6.64+0x58], R95 ;  /* 0x0000585f0600b986 */ /* 0x000fe2000c101112 */
[----:B-1----:R-:W-:Y:S02]  /*74a0*/  F2FP.SATFINITE.E4M3.F32.PACK_AB_MERGE_C R25, RZ, R90, RZ ;  /* 0x0000005aff19723e */ /* 0x002fe400048070ff */
[----:B------:R-:W-:-:S03]  /*74b0*/  ISETP.LT.OR P3, PT, R29, 0x61, !P0 ;  /* 0x000000611d00780c */ /* 0x000fc60004761670 */
[----:B------:R1:W-:Y:S01]  /*74c0*/  @!P4 STG.E.U8 desc[UR18][R6.64+0x59], R25 ;  /* 0x000059190600c986 */ /* 0x0003e2000c101112 */
[C---:B------:R-:W-:Y:S02]  /*74d0*/  ISETP.LT.OR P4, PT, R29.reuse, 0x62, !P0 ;  /* 0x000000621d00780c */ /* 0x040fe40004781670 */
[----:B0-----:R-:W-:Y:S01]  /*74e0*/  F2FP.SATFINITE.E4M3.F32.PACK_AB_MERGE_C R5, RZ, R88, RZ ;  /* 0x00000058ff05723e */ /* 0x001fe200048070ff */
[----:B------:R-:W-:Y:S01]  /*74f0*/  @!P5 STG.E.U8 desc[UR18][R10.64+0x60], R93 ;  /* 0x0000605d0a00d986 */ /* 0x000fe2000c101112 */
[----:B------:R-:W-:-:S03]  /*7500*/  ISETP.LT.OR P5, PT, R29, 0x69, !P1 ;  /* 0x000000691d00780c */ /* 0x000fc60004fa1670 */
[----:B------:R0:W-:Y:S01]  /*7510*/  @!P6 STG.E.U8 desc[UR18][R10.64+0x61], R5 ;  /* 0x000061050a00e986 */ /* 0x0001e2000c101112 */
[C---:B------:R-:W-:Y:S02]  /*7520*/  ISETP.LT.OR P6, PT, R29.reuse, 0x6a, !P1 ;  /* 0x0000006a1d00780c */ /* 0x040fe40004fc1670 */
[----:B-1----:R-:W-:Y:S01]  /*7530*/  F2FP.SATFINITE.E4M3.F32.PACK_AB_MERGE_C R25, RZ, R22, RZ ;  /* 0x00000016ff19723e */ /* 0x002fe200048070ff */
[----:B------:R-:W-:Y:S01]  /*7540*/  @!P3 STG.E.U8 desc[UR18][R6.64+0x60], R91 ;  /* 0x0000605b0600b986 */ /* 0x000fe2000c101112 */
        /* <DEDUP_REMOVED lines=11> */
[----:B------:R-:W-:Y:S01]  /*7600*/  @!P4 STG.E.U8 desc[UR18][R6.64+0x69], R25 ;  /* 0x000069190600c986 */ /* 0x000fe2000c101112 */
[C---:B------:R-:W-:Y:S02]  /*7610*/  ISETP.LT.OR P4, PT, R29.reuse, 0x79, !P1 ;  /* 0x000000791d00780c */ /* 0x040fe40004f81670 */
[C---:B------:R-:W-:Y:S01]  /*7620*/  ISETP.LT.OR P1, PT, R29.reuse, 0x7a, !P1 ;  /* 0x0000007a1d00780c */ /* 0x040fe20004f21670 */
[----:B------:R1:W-:Y:S01]  /*7630*/  @!P5 STG.E.U8 desc[UR18][R10.64+0x70], R21 ;  /* 0x000070150a00d986 */ /* 0x0003e2000c101112 */
[C---:B------:R-:W-:Y:S02]  /*7640*/  ISETP.LT.OR P5, PT, R29.reuse, 0x72, !P0 ;  /* 0x000000721d00780c */ /* 0x040fe400047a1670 */
[----:B0-----:R-:W-:Y:S01]  /*7650*/  F2FP.SATFINITE.E4M3.F32.PACK_AB_MERGE_C R5, RZ, R16, RZ ;  /* 0x00000010ff05723e */ /* 0x001fe200048070ff */
[----:B------:R0:W-:Y:S01]  /*7660*/  @!P6 STG.E.U8 desc[UR18][R10.64+0x71], R17 ;  /* 0x000071110a00e986 */ /* 0x0001e2000c101112 */
[C---:B------:R-:W-:Y:S02]  /*7670*/  ISETP.LT.OR P6, PT, R29.reuse, 0x79, !P0 ;  /* 0x000000791d00780c */ /* 0x040fe400047c1670 */
[----:B------:R-:W-:Y:S01]  /*7680*/  ISETP.LT.OR P0, PT, R29, 0x7a, !P0 ;  /* 0x0000007a1d00780c */ /* 0x000fe20004701670 */
[----:B------:R2:W-:Y:S01]  /*7690*/  @!P3 STG.E.U8 desc[UR18][R6.64+0x70], R19 ;  /* 0x000070130600b986 */ /* 0x0005e2000c101112 */
[----:B-1----:R-:W-:-:S05]  /*76a0*/  F2FP.SATFINITE.E4M3.F32.PACK_AB_MERGE_C R21, RZ, R14, RZ ;  /* 0x0000000eff15723e */ /* 0x002fca00048070ff */
[----:B------:R2:W-:Y:S01]  /*76b0*/  @!P5 STG.E.U8 desc[UR18][R6.64+0x71], R5 ;  /* 0x000071050600d986 */ /* 0x0005e2000c101112 */
[----:B0-----:R-:W-:-:S03]  /*76c0*/  F2FP.SATFINITE.E4M3.F32.PACK_AB_MERGE_C R17, RZ, R12, RZ ;  /* 0x0000000cff11723e */ /* 0x001fc600048070ff */
[----:B------:R2:W-:Y:S04]  /*76d0*/  @!P4 STG.E.U8 desc[UR18][R10.64+0x78], R13 ;  /* 0x0000780d0a00c986 */ /* 0x0005e8000c101112 */
[----:B------:R2:W-:Y:S04]  /*76e0*/  @!P1 STG.E.U8 desc[UR18][R10.64+0x79], R17 ;  /* 0x000079110a009986 */ /* 0x0005e8000c101112 */
[----:B------:R2:W-:Y:S04]  /*76f0*/  @!P6 STG.E.U8 desc[UR18][R6.64+0x78], R15 ;  /* 0x0000780f0600e986 */ /* 0x0005e8000c101112 */
[----:B------:R2:W-:Y:S02]  /*7700*/  @!P0 STG.E.U8 desc[UR18][R6.64+0x79], R21 ;  /* 0x0000791506008986 */ /* 0x0005e4000c101112 */
.L_x_162:
[----:B------:R-:W-:Y:S05]  /*7710*/  BSYNC B0 ;  /* 0x0000000000007941 */ /* 0x000fea0003800000 */
.L_x_32:
[----:B------:R-:W-:Y:S01]  /*7720*/  ULDC UR6, c[0x0][0xc] ;  /* 0x0000030000067ab9 */ /* 0x000fe20000000800 */
[----:B------:R-:W-:Y:S01]  /*7730*/  ULDC UR7, c[0x0][0x10] ;  /* 0x0000040000077ab9 */ /* 0x000fe20000000800 */
[----:B--2-45:R-:W2:Y:S01]  /*7740*/  LDC R5, c[0x0][0x14] ;  /* 0x00000500ff057b82 */ /* 0x034ea20000000800 */
[----:B------:R-:W-:Y:S01]  /*7750*/  UIMAD.WIDE.U32 UR6, UR6, UR7, URZ ;  /* 0x00000007060672a5 */ /* 0x000fe2000f8e003f */
[----:B0-----:R-:W-:Y:S01]  /*7760*/  PRMT R6, RZ, 0x7610, R6 ;  /* 0x00007610ff067816 */ /* 0x001fe20000000006 */
[----:B------:R-:W-:-:S04]  /*7770*/  IMAD.MOV.U32 R7, RZ, RZ, -0x1 ;  /* 0xffffffffff077424 */ /* 0x000fc800078e00ff */
[----:B--2---:R-:W-:-:S04]  /*7780*/  IMAD.WIDE.U32 R2, R5, UR6, R2 ;  /* 0x0000000605027c25 */ /* 0x004fc8000f8e0002 */
[----:B------:R-:W-:Y:S01]  /*7790*/  IMAD R5, R5, UR7, RZ ;  /* 0x0000000705057c24 */ /* 0x000fe2000f8e02ff */
[----:B------:R-:W-:Y:S02]  /*77a0*/  ULDC.64 UR6, c[0x0][0x650] ;  /* 0x0001940000067ab9 */ /* 0x000fe40000000a00 */
[----:B------:R-:W-:Y:S01]  /*77b0*/  ISETP.GE.U32.AND P0, PT, R2, UR6, PT ;  /* 0x0000000602007c0c */ /* 0x000fe2000bf06070 */
[----:B------:R-:W-:Y:S02]  /*77c0*/  IMAD.IADD R3, R3, 0x1, R5 ;  /* 0x0000000103037824 */ /* 0x000fe400078e0205 */
[----:B------:R-:W-:-:S03]  /*77d0*/  IMAD.MOV.U32 R5, RZ, RZ, -0x1 ;  /* 0xffffffffff057424 */ /* 0x000fc600078e00ff */
[----:B------:R-:W-:-:S13]  /*77e0*/  ISETP.GE.U32.AND.EX P0, PT, R3, UR7, PT, P0 ;  /* 0x0000000703007c0c */ /* 0x000fda000bf06100 */
[----:B------:R-:W-:Y:S05]  /*77f0*/  @P0 BRA `(.L_x_163) ;  /* 0x0000000400600947 */ /* 0x000fea0003800000 */
[----:B------:R-:W0:Y:S01]  /*7800*/  S2R R20, SR_CTAID.X ;  /* 0x0000000000147919 */ /* 0x000e220000002500 */
[----:B------:R-:W2:Y:S01]  /*7810*/  LDC.64 R14, c[0x0][0x628] ;  /* 0x00018a00ff0e7b82 */ /* 0x000ea20000000a00 */
[----:B------:R-:W-:Y:S01]  /*7820*/  ULDC UR6, c[0x0][0x150] ;  /* 0x0000540000067ab9 */ /* 0x000fe20000000800 */
[----:B------:R-:W-:Y:S01]  /*7830*/  IMAD.MOV.U32 R12, RZ, RZ, R2 ;  /* 0x000000ffff0c7224 */ /* 0x000fe200078e0002 */
[----:B------:R-:W4:Y:S01]  /*7840*/  S2R R22, SR_CTAID.Y ;  /* 0x0000000000167919 */ /* 0x000f220000002600 */
[----:B------:R-:W-:-:S04]  /*7850*/  IMAD.MOV.U32 R13, RZ, RZ, R3 ;  /* 0x000000ffff0d7224 */ /* 0x000fc800078e0003 */
[----:B------:R-:W1:Y:S08]  /*7860*/  LDC R23, c[0x0][0x144] ;  /* 0x00005100ff177b82 */ /* 0x000e700000000800 */
[----:B------:R-:W1:Y:S08]  /*7870*/  LDC R16, c[0x0][0x630] ;  /* 0x00018c00ff107b82 */ /* 0x000e700000000800 */
[----:B------:R-:W1:Y:S01]  /*7880*/  LDC.64 R18, c[0x0][0x620] ;  /* 0x00018800ff127b82 */ /* 0x000e620000000a00 */
[----:B--2---:R-:W-:-:S04]  /*7890*/  ISETP.NE.U32.AND P0, PT, R14, RZ, PT ;  /* 0x000000ff0e00720c */ /* 0x004fc80003f05070 */
[----:B------:R-:W-:Y:S02]  /*78a0*/  ISETP.NE.AND.EX P0, PT, R15, RZ, PT, P0 ;  /* 0x000000ff0f00720c */ /* 0x000fe40003f05300 */
[----:B0-----:R-:W-:-:S05]  /*78b0*/  I2FP.F32.U32 R5, R20 ;  /* 0x0000001400057245 */ /* 0x001fca0000201000 */
[----:B------:R-:W-:-:S04]  /*78c0*/  FMUL R5, R5, UR6 ;  /* 0x0000000605057c20 */ /* 0x000fc80008400000 */
[----:B------:R0:W2:Y:S02]  /*78d0*/  F2I.U32.TRUNC.NTZ R21, R5 ;  /* 0x0000000500157305 */ /* 0x0000a4000020f000 */
[----:B----4-:R-:W-:Y:S05]  /*78e0*/  @!P0 BRA `(.L_x_164) ;  /* 0x0000000000288947 */ /* 0x010fea0003800000 */
[----:B0-----:R-:W0:Y:S02]  /*78f0*/  LDC R5, c[0x0][0x634] ;  /* 0x00018d00ff057b82 */ /* 0x001e240000000800 */
        /* <DEDUP_REMOVED lines=9> */
.L_x_164:
[-CC-:B-1----:R-:W-:Y:S01]  /*7990*/  SHF.R.U64 R17, R12, R16.reuse, R13.reuse ;  /* 0x000000100c117219 */ /* 0x182fe2000000120d */
[----:B------:R-:W1:Y:S01]  /*79a0*/  LDC.64 R28, c[0x0][0x640] ;  /* 0x00019000ff1c7b82 */ /* 0x000e620000000a00 */
[----:B0-----:R-:W-:Y:S01]  /*79b0*/  SHF.R.U32.HI R5, RZ, R16, R13 ;  /* 0x00000010ff057219 */ /* 0x001fe2000001160d */
[----:B--2---:R-:W-:Y:S01]  /*79c0*/  IMAD.MOV R21, RZ, RZ, -R21 ;  /* 0x000000ffff157224 */ /* 0x004fe200078e0a15 */
[----:B------:R-:W-:Y:S01]  /*79d0*/  IADD3 R11, P0, RZ, -R17, RZ ;  /* 0x80000011ff0b7210 */ /* 0x000fe20007f1e0ff */
[----:B------:R-:W-:Y:S02]  /*79e0*/  ULDC UR6, c[0x0][0x154] ;  /* 0x0000550000067ab9 */ /* 0x000fe40000000800 */
[----:B------:R-:W-:Y:S02]  /*79f0*/  IMAD R23, R23, R21, R20 ;  /* 0x0000001517177224 */ /* 0x000fe400078e0214 */
[----:B------:R-:W0:Y:S01]  /*7a00*/  LDC R12, c[0x0][0x618] ;  /* 0x00018600ff0c7b82 */ /* 0x000e220000000800 */
[----:B------:R-:W-:-:S02]  /*7a10*/  IMAD.X R5, RZ, RZ, ~R5, P0 ;  /* 0x000000ffff057224 */ /* 0x000fc400000e0e05 */
[----:B------:R-:W-:-:S04]  /*7a20*/  IMAD.WIDE.U32 R6, R11, R18, R2 ;  /* 0x000000120b067225 */ /* 0x000fc800078e0002 */
[----:B------:R-:W-:Y:S01]  /*7a30*/  IMAD R10, R5, R18, RZ ;  /* 0x00000012050a7224 */ /* 0x000fe200078e02ff */
[----:B------:R-:W2:Y:S03]  /*7a40*/  LDC R24, c[0x0][0x608] ;  /* 0x00018200ff187b82 */ /* 0x000ea60000000800 */
[----:B------:R-:W-:Y:S02]  /*7a50*/  IMAD R5, R11, R19, R10 ;  /* 0x000000130b057224 */ /* 0x000fe400078e020a */
[----:B------:R-:W-:Y:S02]  /*7a60*/  IMAD.MOV.U32 R11, RZ, RZ, 0x1 ;  /* 0x00000001ff0b7424 */ /* 0x000fe400078e00ff */
[----:B------:R-:W-:Y:S01]  /*7a70*/  IMAD.IADD R5, R7, 0x1, R5 ;  /* 0x0000000107057824 */ /* 0x000fe200078e0205 */
[----:B---3--:R-:W3:Y:S01]  /*7a80*/  LDC R26, c[0x0][0x658] ;  /* 0x00019600ff1a7b82 */ /* 0x008ee20000000800 */
[----:B------:R-:W-:-:S02]  /*7a90*/  I2FP.F32.U32 R7, R22 ;  /* 0x0000001600077245 */ /* 0x000fc40000201000 */
[----:B-1----:R-:W-:-:S03]  /*7aa0*/  ISETP.NE.U32.AND P0, PT, R28, RZ, PT ;  /* 0x000000ff1c00720c */ /* 0x002fc60003f05070 */
[----:B------:R-:W-:Y:S01]  /*7ab0*/  FMUL R10, R7, UR6 ;  /* 0x00000006070a7c20 */ /* 0x000fe20008400000 */
[----:B------:R-:W-:Y:S01]  /*7ac0*/  ISETP.NE.AND.EX P0, PT, R29, RZ, PT, P0 ;  /* 0x000000ff1d00720c */ /* 0x000fe20003f05300 */
[----:B------:R-:W1:Y:S01]  /*7ad0*/  LDC R21, c[0x0][0x148] ;  /* 0x00005200ff157b82 */ /* 0x000e620000000800 */
[-CC-:B0-----:R-:W-:Y:S01]  /*7ae0*/  SHF.R.U64 R16, R6, R12.reuse, R5.reuse ;  /* 0x0000000c06107219 */ /* 0x181fe20000001205 */
[----:B------:R0:W4:Y:S01]  /*7af0*/  F2I.U32.TRUNC.NTZ R18, R10 ;  /* 0x0000000a00127305 */ /* 0x000122000020f000 */
[----:B------:R-:W-:Y:S01]  /*7b00*/  SHF.R.U32.HI R5, RZ, R12, R5 ;  /* 0x0000000cff057219 */ /* 0x000fe20000011605 */
[----:B------:R-:W-:-:S04]  /*7b10*/  IMAD.MOV.U32 R7, RZ, RZ, -0x1 ;  /* 0xffffffffff077424 */ /* 0x000fc800078e00ff */
[----:B------:R-:W0:Y:S01]  /*7b20*/  LDC R20, c[0x0][0x600] ;  /* 0x00018000ff147b82 */ /* 0x000e220000000800 */
[-CC-:B--2---:R-:W-:Y:S02]  /*7b30*/  SHF.R.U64 R14, R16, R24.reuse, R5.reuse ;  /* 0x00000018100e7219 */ /* 0x184fe40000001205 */
[----:B------:R-:W-:-:S05]  /*7b40*/  SHF.R.U32.HI R5, RZ, R24, R5 ;  /* 0x00000018ff057219 */ /* 0x000fca0000011605 */
[----:B------:R-:W2:Y:S01]  /*7b50*/  LDC R27, c[0x0][0x648] ;  /* 0x00019200ff1b7b82 */ /* 0x000ea20000000800 */
[-C--:B---3--:R-:W-:Y:S02]  /*7b60*/  SHF.L.U32 R6, R7, R26.reuse, RZ ;  /* 0x0000001a07067219 */ /* 0x088fe400000006ff */
[-CC-:B------:R-:W-:Y:S02]  /*7b70*/  SHF.R.U64 R19, R14, R26.reuse, R5.reuse ;  /* 0x0000001a0e137219 */ /* 0x180fe40000001205 */
[----:B------:R-:W-:Y:S02]  /*7b80*/  SHF.R.U32.HI R7, RZ, R26, R5 ;  /* 0x0000001aff077219 */ /* 0x000fe40000011605 */
[----:B------:R-:W-:Y:S01]  /*7b90*/  LOP3.LUT R25, RZ, R6, RZ, 0x33, !PT ;  /* 0x00000006ff197212 */ /* 0x000fe200078e33ff */
[----:B------:R-:W3:Y:S01]  /*7ba0*/  LDC R30, c[0x0][0x638] ;  /* 0x00018e00ff1e7b82 */ /* 0x000ee20000000800 */
[----:B------:R-:W-:Y:S01]  /*7bb0*/  SHF.L.U32 R26, R11, R26, RZ ;  /* 0x0000001a0b1a7219 */ /* 0x000fe200000006ff */
[----:B------:R-:W-:-:S06]  /*7bc0*/  IMAD.MOV.U32 R6, RZ, RZ, R19 ;  /* 0x000000ffff067224 */ /* 0x000fcc00078e0013 */
[----:B------:R-:W0:Y:S01]  /*7bd0*/  LDC R31, c[0x0][0x610] ;  /* 0x00018400ff1f7b82 */ /* 0x000e220000000800 */
[----:B----4-:R-:W-:Y:S05]  /*7be0*/  @!P0 BRA `(.L_x_165) ;  /* 0x0000000000288947 */ /* 0x010fea0003800000 */
[----:B------:R-:W4:Y:S02]  /*7bf0*/  LDC R6, c[0x0][0x64c] ;  /* 0x00019300ff067b82 */ /* 0x000f240000000800 */
[----:B----4-:R-:W-:-:S05]  /*7c00*/  IADD3 R5, P0, R19, R6, RZ ;  /* 0x0000000613057210 */ /* 0x010fca0007f1e0ff */
[----:B------:R-:W-:-:S04]  /*7c10*/  IMAD.X R15, RZ, RZ, R7, P0 ;  /* 0x000000ffff0f7224 */ /* 0x000fc800000e0607 */
[----:B------:R-:W-:-:S04]  /*7c20*/  IMAD.WIDE.U32 R6, R15, R28, RZ ;  /* 0x0000001c0f067225 */ /* 0x000fc800078e00ff */
[----:B0-----:R-:W-:-:S04]  /*7c30*/  IMAD.WIDE.U32 R10, P0, R5, R29, R6 ;  /* 0x0000001d050a7225 */ /* 0x001fc80007800006 */
[----:B------:R-:W-:-:S04]  /*7c40*/  IMAD.WIDE.U32 R6, R5, R28, RZ ;  /* 0x0000001c05067225 */ /* 0x000fc800078e00ff */
[----:B------:R-:W-:Y:S01]  /*7c50*/  IMAD.X R13, RZ, RZ, RZ, P0 ;  /* 0x000000ffff0d7224 */ /* 0x000fe200000e06ff */
[----:B------:R-:W-:Y:S01]  /*7c60*/  IADD3 RZ, P0, R7, R10, RZ ;  /* 0x0000000a07ff7210 */ /* 0x000fe20007f1e0ff */
[----:B------:R-:W-:-:S04]  /*7c70*/  IMAD.MOV.U32 R12, RZ, RZ, R11 ;  /* 0x000000ffff0c7224 */ /* 0x000fc800078e000b */
[----:B------:R-:W-:-:S08]  /*7c80*/  IMAD.WIDE.U32.X R6, R15, R29, R12, P0 ;  /* 0x0000001d0f067225 */ /* 0x000fd000000e040c */
.L_x_165:
[----:B--2---:R-:W-:Y:S01]  /*7c90*/  SHF.R.U64 R5, R6, R27, R7 ;  /* 0x0000001b06057219 */ /* 0x004fe20000001207 */
[----:B0-----:R-:W-:Y:S01]  /*7ca0*/  VIADD R7, R20, 0xffffffff ;  /* 0xffffffff14077836 */ /* 0x001fe20000000000 */
[----:B------:R-:W-:Y:S01]  /*7cb0*/  LOP3.LUT R28, R14, R25, RZ, 0xc0, !PT ;  /* 0x000000190e1c7212 */ /* 0x000fe200078ec0ff */
[----:B------:R-:W-:Y:S02]  /*7cc0*/  IMAD.MOV R18, RZ, RZ, -R18 ;  /* 0x000000ffff127224 */ /* 0x000fe400078e0a12 */
[----:B------:R-:W-:Y:S01]  /*7cd0*/  IMAD.MOV R6, RZ, RZ, -R5 ;  /* 0x000000ffff067224 */ /* 0x000fe200078e0a05 */
[----:B------:R-:W-:Y:S01]  /*7ce0*/  LOP3.LUT R16, R16, R7, RZ, 0xc0, !PT ;  /* 0x0000000710107212 */ /* 0x000fe200078ec0ff */
[----:B------:R-:W-:Y:S02]  /*7cf0*/  IMAD R28, R26, R5, R28 ;  /* 0x000000051a1c7224 */ /* 0x000fe400078e021c */
[----:B-1----:R-:W-:Y:S02]  /*7d00*/  @P2 IMAD R23, R21, R18, R22 ;  /* 0x0000001215172224 */ /* 0x002fe400078e0216 */
[----:B---3--:R-:W-:-:S02]  /*7d10*/  IMAD R5, R6, R30, R19 ;  /* 0x0000001e06057224 */ /* 0x008fc400078e0213 */
[----:B------:R-:W-:Y:S02]  /*7d20*/  IMAD R28, R28, R31, R23 ;  /* 0x0000001f1c1c7224 */ /* 0x000fe400078e0217 */
[----:B------:R-:W-:Y:S02]  /*7d30*/  IMAD R5, R5, R20, R16 ;  /* 0x0000001405057224 */ /* 0x000fe400078e0210 */
[----:B------:R-:W-:-:S03]  /*7d40*/  IMAD.MOV.U32 R6, RZ, RZ, 0x1 ;  /* 0x00000001ff067424 */ /* 0x000fc600078e00ff */
[----:B------:R-:W-:Y:S02]  /*7d50*/  SEL R7, R5, R28, !P2 ;  /* 0x0000001c05077207 */ /* 0x000fe40005000000 */
[----:B------:R-:W-:Y:S01]  /*7d60*/  SEL R28, R28, R5, !P2 ;  /* 0x000000051c1c7207 */ /* 0x000fe20005000000 */
[----:B------:R-:W-:-:S07]  /*7d70*/  IMAD.MOV.U32 R5, RZ, RZ, R17 ;  /* 0x000000ffff057224 */ /* 0x000fce00078e0011 */
.L_x_163:
[----:B------:R-:W-:Y:S01]  /*7d80*/  LOP3.LUT P0, RZ, R6, 0xff, RZ, 0xc0, !PT ;  /* 0x000000ff06ff7812 */ /* 0x000fe2000780c0ff */
[----:B------:R-:W-:-:S12]  /*7d90*/  IMAD.MOV.U32 R6, RZ, RZ, R28 ;  /* 0x000000ffff067224 */ /* 0x000fd800078e001c */
[----:B------:R-:W-:Y:S05]  /*7da0*/  @P0 BRA `(.L_x_166) ;  /* 0xffffff9400280947 */ /* 0x000fea000383ffff */
[----:B------:R-:W-:Y:S05]  /*7db0*/  EXIT ;  /* 0x000000000000794d */ /* 0x000fea0003800000 */
.L_x_4:
[----:B0-----:R-:W-:Y:S01]  /*7dc0*/  ULDC.64 UR4, c[0x0][0x650] ;  /* 0x0001940000047ab9 */ /* 0x001fe20000000a00 */
        /* <DEDUP_REMOVED lines=25> */
.L_x_168:
[--C-:B------:R-:W-:Y:S01]  /*7f60*/  SHF.R.U64 R16, R14, R18, R15.reuse ;  /* 0x000000120e107219 */ /* 0x100fe2000000120f */
[----:B------:R-:W0:Y:S01]  /*7f70*/  LDC R22, c[0x0][0x618] ;  /* 0x00018600ff167b82 */ /* 0x000e220000000800 */
[----:B------:R-:W-:Y:S01]  /*7f80*/  I2FP.F32.U32 R7, R8 ;  /* 0x0000000800077245 */ /* 0x000fe20000201000 */
[----:B------:R-:W-:Y:S01]  /*7f90*/  ULDC UR4, c[0x0][0x150] ;  /* 0x0000540000047ab9 */ /* 0x000fe20000000800 */
[----:B------:R-:W-:Y:S02]  /*7fa0*/  SHF.R.U32.HI R6, RZ, R18, R15 ;  /* 0x00000012ff067219 */ /* 0x000fe4000001160f */
[----:B------:R-:W-:Y:S01]  /*7fb0*/  IADD3 R9, P0, RZ, -R16, RZ ;  /* 0x80000010ff097210 */ /* 0x000fe20007f1e0ff */
[----:B------:R-:W-:Y:S01]  /*7fc0*/  FMUL R13, R7, UR4 ;  /* 0x00000004070d7c20 */ /* 0x000fe20008400000 */
[----:B------:R-:W-:Y:S01]  /*7fd0*/  ULDC UR4, c[0x0][0x154] ;  /* 0x0000550000047ab9 */ /* 0x000fe20000000800 */
[----:B------:R-:W1:Y:S02]  /*7fe0*/  LDC.64 R24, c[0x0][0x640] ;  /* 0x00019000ff187b82 */ /* 0x000e640000000a00 */
[----:B------:R-:W-:-:S02]  /*7ff0*/  IMAD.X R11, RZ, RZ, ~R6, P0 ;  /* 0x000000ffff0b7224 */ /* 0x000fc400000e0e06 */
[----:B------:R-:W2:Y:S01]  /*8000*/  F2I.U32.TRUNC.NTZ R13, R13 ;  /* 0x0000000d000d7305 */ /* 0x000ea2000020f000 */
[----:B------:R-:W-:-:S03]  /*8010*/  IMAD.WIDE.U32 R6, R9, R20, R2 ;  /* 0x0000001409067225 */ /* 0x000fc600078e0002 */
[----:B------:R-:W3:Y:S01]  /*8020*/  LDC R15, c[0x0][0x144] ;  /* 0x00005100ff0f7b82 */ /* 0x000ee20000000800 */
[----:B------:R-:W-:-:S04]  /*8030*/  IMAD R12, R11, R20, RZ ;  /* 0x000000140b0c7224 */ /* 0x000fc800078e02ff */
[----:B------:R-:W-:Y:S02]  /*8040*/  IMAD R9, R9, R21, R12 ;  /* 0x0000001509097224 */ /* 0x000fe400078e020c */
[----:B------:R-:W-:Y:S01]  /*8050*/  IMAD.MOV.U32 R12, RZ, RZ, -0x1 ;  /* 0xffffffffff0c7424 */ /* 0x000fe200078e00ff */
[----:B------:R-:W4:Y:S01]  /*8060*/  LDC R18, c[0x0][0x608] ;  /* 0x00018200ff127b82 */ /* 0x000f220000000800 */
[----:B------:R-:W-:Y:S01]  /*8070*/  IMAD.IADD R7, R7, 0x1, R9 ;  /* 0x0000000107077824 */ /* 0x000fe200078e0209 */
[----:B------:R-:W-:-:S04]  /*8080*/  I2FP.F32.U32 R9, R10 ;  /* 0x0000000a00097245 */ /* 0x000fc80000201000 */
[-C--:B0-----:R-:W-:Y:S01]  /*8090*/  SHF.R.U64 R14, R6, R22.reuse, R7 ;  /* 0x00000016060e7219 */ /* 0x081fe20000001207 */
[----:B--2---:R-:W-:Y:S01]  /*80a0*/  IMAD.MOV R6, RZ, RZ, -R13 ;  /* 0x000000ffff067224 */ /* 0x004fe200078e0a0d */
[----:B------:R-:W0:Y:S01]  /*80b0*/  LDC R11, c[0x0][0x658] ;  /* 0x00019600ff0b7b82 */ /* 0x000e220000000800 */
[----:B-1----:R-:W-:Y:S01]  /*80c0*/  ISETP.NE.U32.AND P0, PT, R24, RZ, PT ;  /* 0x000000ff1800720c */ /* 0x002fe20003f05070 */
[----:B------:R-:W-:Y:S01]  /*80d0*/  FMUL R9, R9, UR4 ;  /* 0x0000000409097c20 */ /* 0x000fe20008400000 */
[----:B------:R-:W-:Y:S02]  /*80e0*/  SHF.R.U32.HI R7, RZ, R22, R7 ;  /* 0x00000016ff077219 */ /* 0x000fe40000011607 */
[----:B------:R-:W-:-:S03]  /*80f0*/  ISETP.NE.AND.EX P0, PT, R25, RZ, PT, P0 ;  /* 0x000000ff1900720c */ /* 0x000fc60003f05300 */
[----:B------:R-:W1:Y:S01]  /*8100*/  LDC R21, c[0x0][0x148] ;  /* 0x00005200ff157b82 */ /* 0x000e620000000800 */
[----:B---3--:R-:W-:Y:S02]  /*8110*/  IMAD R22, R15, R6, R8 ;  /* 0x000000060f167224 */ /* 0x008fe400078e0208 */
[----:B------:R-:W-:-:S05]  /*8120*/  IMAD.MOV.U32 R8, RZ, RZ, 0x1 ;  /* 0x00000001ff087424 */ /* 0x000fca00078e00ff */
[----:B------:R-:W2:Y:S01]  /*8130*/  LDC R20, c[0x0][0x600] ;  /* 0x00018000ff147b82 */ /* 0x000ea20000000800 */
[-CC-:B----4-:R-:W-:Y:S02]  /*8140*/  SHF.R.U64 R17, R14, R18.reuse, R7.reuse ;  /* 0x000000120e117219 */ /* 0x190fe40000001207 */
[----:B------:R-:W-:Y:S02]  /*8150*/  SHF.R.U32.HI R6, RZ, R18, R7 ;  /* 0x00000012ff067219 */ /* 0x000fe40000011607 */
[----:B------:R3:W4:Y:S03]  /*8160*/  F2I.U32.TRUNC.NTZ R18, R9 ;  /* 0x0000000900127305 */ /* 0x000726000020f000 */
[----:B------:R-:W1:Y:S01]  /*8170*/  LDC R23, c[0x0][0x648] ;  /* 0x00019200ff177b82 */ /* 0x000e620000000800 */
[-C--:B0-----:R-:W-:Y:S02]  /*8180*/  SHF.R.U64 R19, R17, R11.reuse, R6 ;  /* 0x0000000b11137219 */ /* 0x081fe40000001206 */
[----:B------:R-:W-:-:S02]  /*8190*/  SHF.L.U32 R12, R12, R11, RZ ;  /* 0x0000000b0c0c7219 */ /* 0x000fc400000006ff */
[-C--:B------:R-:W-:Y:S01]  /*81a0*/  SHF.R.U32.HI R7, RZ, R11.reuse, R6 ;  /* 0x0000000bff077219 */ /* 0x080fe20000011606 */
[----:B------:R-:W-:Y:S01]  /*81b0*/  IMAD.MOV.U32 R6, RZ, RZ, R19 ;  /* 0x000000ffff067224 */ /* 0x000fe200078e0013 */
[----:B------:R-:W-:Y:S01]  /*81c0*/  SHF.L.U32 R27, R8, R11, RZ ;  /* 0x0000000b081b7219 */ /* 0x000fe200000006ff */
[----:B------:R-:W0:Y:S01]  /*81d0*/  LDC R26, c[0x0][0x638] ;  /* 0x00018e00ff1a7b82 */ /* 0x000e220000000800 */
[----:B------:R-:W-:-:S07]  /*81e0*/  LOP3.LUT R28, RZ, R12, RZ, 0x33, !PT ;  /* 0x0000000cff1c7212 */ /* 0x000fce00078e33ff */
[----:B------:R-:W0:Y:S01]  /*81f0*/  LDC R29, c[0x0][0x610] ;  /* 0x00018400ff1d7b82 */ /* 0x000e220000000800 */
[----:B---34-:R-:W-:Y:S05]  /*8200*/  @!P0 BRA `(.L_x_169) ;  /* 0x0000000000288947 */ /* 0x018fea0003800000 */
        /* <DEDUP_REMOVED lines=10> */
.L_x_169:
[----:B-1----:R-:W-:Y:S01]  /*82b0*/  SHF.R.U64 R7, R6, R23, R7 ;  /* 0x0000001706077219 */ /* 0x002fe20000001207 */
[----:B--2---:R-:W-:Y:S01]  /*82c0*/  VIADD R9, R20, 0xffffffff ;  /* 0xffffffff14097836 */ /* 0x004fe20000000000 */
[----:B------:R-:W-:Y:S01]  /*82d0*/  LOP3.LUT R6, R17, R28, RZ, 0xc0, !PT ;  /* 0x0000001c11067212 */ /* 0x000fe200078ec0ff */
[----:B------:R-:W-:Y:S02]  /*82e0*/  IMAD.MOV R18, RZ, RZ, -R18 ;  /* 0x000000ffff127224 */ /* 0x000fe400078e0a12 */
[----:B------:R-:W-:Y:S02]  /*82f0*/  IMAD.MOV R8, RZ, RZ, -R7 ;  /* 0x000000ffff087224 */ /* 0x000fe400078e0a07 */
[----:B------:R-:W-:Y:S01]  /*8300*/  IMAD R11, R27, R7, R6 ;  /* 0x000000071b0b7224 */ /* 0x000fe200078e0206 */
[----:B------:R-:W-:Y:S01]  /*8310*/  LOP3.LUT R7, R14, R9, RZ, 0xc0, !PT ;  /* 0x000000090e077212 */ /* 0x000fe200078ec0ff */
[----:B------:R-:W-:Y:S02]  /*8320*/  @P2 IMAD R22, R21, R18, R10 ;  /* 0x0000001215162224 */ /* 0x000fe400078e020a */
[----:B0-----:R-:W-:-:S02]  /*8330*/  IMAD R6, R8, R26, R19 ;  /* 0x0000001a08067224 */ /* 0x001fc400078e0213 */
[----:B------:R-:W-:Y:S02]  /*8340*/  IMAD R11, R11, R29, R22 ;  /* 0x0000001d0b0b7224 */ /* 0x000fe400078e0216 */
[----:B------:R-:W-:Y:S02]  /*8350*/  IMAD R6, R6, R20, R7 ;  /* 0x0000001406067224 */ /* 0x000fe400078e0207 */
[----:B------:R-:W-:-:S03]  /*8360*/  IMAD.MOV.U32 R8, RZ, RZ, 0x1 ;  /* 0x00000001ff087424 */ /* 0x000fc600078e00ff */
[----:B------:R-:W-:Y:S02]  /*8370*/  SEL R14, R6, R11, !P2 ;  /* 0x0000000b060e7207 */ /* 0x000fe40005000000 */
[----:B------:R-:W-:Y:S01]  /*8380*/  SEL R11, R11, R6, !P2 ;  /* 0x000000060b0b7207 */ /* 0x000fe20005000000 */
[----:B------:R-:W-:Y:S01]  /*8390*/  IMAD.MOV.U32 R6, RZ, RZ, R16 ;  /* 0x000000ffff067224 */ /* 0x000fe200078e0010 */
[----:B------:R-:W-:-:S07]  /*83a0*/  PRMT R7, R8, 0x7610, R7 ;  /* 0x0000761008077816 */ /* 0x000fce0000000007 */
.L_x_167:
[----:B------:R-:W-:-:S08]  /*83b0*/  NOP ;  /* 0x0000000000007918 */ /* 0x000fd00000000000 */
[----:B------:R-:W0:-:S00]  /*83c0*/  USETMAXREG.DEALLOC.CTAPOOL 0x28 ;  /* 0x00000028000079c8 */ /* 0x000e0000080e0500 */
[----:B0-----:R-:W-:-:S13]  /*83d0*/  ISETP.NE.AND P0, PT, R5, RZ, PT ;  /* 0x000000ff0500720c */ /* 0x001fda0003f05270 */
[----:B------:R-:W-:Y:S05]  /*83e0*/  @P0 EXIT ;  /* 0x000000000000094d */ /* 0x000fea0003800000 */
[----:B------:R-:W-:Y:S01]  /*83f0*/  LOP3.LUT P0, RZ, R7, 0xff, RZ, 0xc0, !PT ;  /* 0x000000ff07ff7812 */ /* 0x000fe2000780c0ff */
[----:B------:R-:W-:Y:S02]  /*8400*/  IMAD.MOV.U32 R13, RZ, RZ, 0x1 ;  /* 0x00000001ff0d7424 */ /* 0x000fe400078e00ff */
[----:B------:R-:W-:-:S10]  /*8410*/  IMAD.MOV.U32 R5, RZ, RZ, RZ ;  /* 0x000000ffff057224 */ /* 0x000fd400078e00ff */
[----:B------:R-:W-:Y:S05]  /*8420*/  @!P0 BRA `(.L_x_170) ;  /* 0x0000000c00288947 */ /* 0x000fea0003800000 */
[----:B------:R-:W0:Y:S01]  /*8430*/  LDC R5, c[0x0][0x28c] ;  /* 0x0000a300ff057b82 */ /* 0x000e220000000800 */
[----:B------:R-:W-:Y:S01]  /*8440*/  ULDC UR5, c[0x0][0x600] ;  /* 0x0001800000057ab9 */ /* 0x000fe20000000800 */
[----:B------:R-:W-:Y:S01]  /*8450*/  ULDC UR4, c[0x0][0xc] ;  /* 0x0000030000047ab9 */ /* 0x000fe20000000800 */
[----:B------:R-:W-:Y:S01]  /*8460*/  UIADD3 UR16, UR5, -0x1, URZ ;  /* 0xffffffff05107890 */ /* 0x000fe2000fffe03f */
[C---:B------:R-:W-:Y:S01]  /*8470*/  LOP3.LUT P3, RZ, R0.reuse, 0x7f, RZ, 0xc0, !PT ;  /* 0x0000007f00ff7812 */ /* 0x040fe2000786c0ff */
[----:B------:R-:W-:Y:S01]  /*8480*/  ULDC UR6, c[0x0][0x658] ;  /* 0x0001960000067ab9 */ /* 0x000fe20000000800 */
[----:B------:R-:W-:Y:S01]  /*8490*/  ULDC UR5, c[0x0][0x10] ;  /* 0x0000040000057ab9 */ /* 0x000fe20000000800 */
[----:B------:R-:W-:Y:S01]  /*84a0*/  UMOV UR7, 0xffffffff ;  /* 0xffffffff00077882 */ /* 0x000fe20000000000 */
[----:B------:R-:W-:Y:S01]  /*84b0*/  UMOV UR8, 0x1 ;  /* 0x0000000100087882 */ /* 0x000fe20000000000 */
[----:B------:R-:W-:Y:S01]  /*84c0*/  UIMAD.WIDE.U32 UR4, UR4, UR5, URZ ;  /* 0x00000005040472a5 */ /* 0x000fe2000f8e003f */
[----:B------:R-:W-:Y:S01]  /*84d0*/  LOP3.LUT P0, RZ, R0, 0x1f, RZ, 0xc0, !PT ;  /* 0x0000001f00ff7812 */ /* 0x000fe2000780c0ff */
[----:B------:R-:W-:Y:S01]  /*84e0*/  USHF.L.U32 UR7, UR7, UR6, URZ ;  /* 0x0000000607077299 */ /* 0x000fe2000800063f */
[----:B------:R-:W-:Y:S01]  /*84f0*/  BSSY B0, `(.L_x_170) ;  /* 0x00000bd000007945 */ /* 0x000fe20003800000 */
[----:B------:R-:W-:Y:S01]  /*8500*/  USHF.L.U32 UR18, UR8, UR6, URZ ;  /* 0x0000000608127299 */ /* 0x000fe2000800063f */
[----:B------:R-:W-:Y:S01]  /*8510*/  IMAD.MOV.U32 R15, RZ, RZ, 0x1 ;  /* 0x00000001ff0f7424 */ /* 0x000fe200078e00ff */
[----:B------:R-:W-:Y:S01]  /*8520*/  LOP3.LUT R16, R4, 0x2, RZ, 0xfc, !PT ;  /* 0x0000000204107812 */ /* 0x000fe200078efcff */
[----:B------:R-:W-:Y:S01]  /*8530*/  ULDC UR6, c[0x0][0x14] ;  /* 0x0000050000067ab9 */ /* 0x000fe20000000800 */
[----:B------:R-:W-:Y:S01]  /*8540*/  PLOP3.LUT P0, PT, P0, P3, PT, 0x8a, 0x0 ;  /* 0x000000000000781c */ /* 0x000fe20000707172 */
[----:B------:R-:W-:Y:S01]  /*8550*/  UIMAD.WIDE.U32 UR20, UR4, UR6, URZ ;  /* 0x00000006041472a5 */ /* 0x000fe2000f8e003f */
[----:B------:R-:W-:Y:S01]  /*8560*/  IMAD.MOV.U32 R13, RZ, RZ, 0x1 ;  /* 0x00000001ff0d7424 */ /* 0x000fe200078e00ff */
[----:B------:R-:W-:-:S02]  /*8570*/  UIMAD UR13, UR5, UR6, URZ ;  /* 0x00000006050d72a4 */ /* 0x000fc4000f8e023f */
[----:B------:R-:W-:Y:S01]  /*8580*/  ULOP3.LUT UR17, URZ, UR7, URZ, 0x33, !UPT ;  /* 0x000000073f117292 */ /* 0x000fe2000f8e333f */
[----:B0-----:R-:W-:Y:S01]  /*8590*/  VIADD R5, R5, 0x1f ;  /* 0x0000001f05057836 */ /* 0x001fe20000000000 */
[----:B------:R-:W-:Y:S01]  /*85a0*/  UIADD3 UR13, UR21, UR13, URZ ;  /* 0x0000000d150d7290 */ /* 0x000fe2000fffe03f */
[----:B------:R-:W-:-:S03]  /*85b0*/  ULDC.64 UR22, c[0x0][0x198] ;  /* 0x0000660000167ab9 */ /* 0x000fc60000000a00 */
[----:B------:R-:W-:-:S04]  /*85c0*/  SHF.R.S32.HI R8, RZ, 0x1f, R5 ;  /* 0x0000001fff087819 */ /* 0x000fc80000011405 */
[----:B------:R-:W-:Y:S01]  /*85d0*/  LEA.HI R8, R8, R5, RZ, 0x5 ;  /* 0x0000000508087211 */ /* 0x000fe200078f28ff */
[----:B------:R-:W-:-:S03]  /*85e0*/  IMAD.MOV.U32 R5, RZ, RZ, RZ ;  /* 0x000000ffff057224 */ /* 0x000fc600078e00ff */
[----:B------:R-:W-:-:S05]  /*85f0*/  SHF.R.S32.HI R12, RZ, 0x5, R8 ;  /* 0x00000005ff0c7819 */ /* 0x000fca0000011408 */
[----:B------:R-:W-:-:S07]  /*8600*/  VIADD R0, R12, 0x1 ;  /* 0x000000010c007836 */ /* 0x000fce0000000000 */
.L_x_182:
[----:B------:R-:W-:-:S03]  /*8610*/  UMOV UR4, 0xffffffff ;  /* 0xffffffff00047882 */ /* 0x000fc60000000000 */
[----:B------:R-:W-:Y:S05]  /*8620*/  BRA.DIV UR4, `(.L_x_171) ;  /* 0x0000001a04f87947 */ /* 0x000fea000b800000 */
[----:B------:R-:W-:-:S13]  /*8630*/  ELECT P1, URZ, PT ;  /* 0x00000000003f782f */ /* 0x000fda0003820000 */
.L_x_217:
[----:B------:R-:W0:Y:S01]  /*8640*/  LDC R7, c[0x0][0x28c] ;  /* 0x0000a300ff077b82 */ /* 0x000e220000000800 */
[----:B------:R-:W-:Y:S01]  /*8650*/  BSSY B1, `(.L_x_172) ;  /* 0x0000035000017945 */ /* 0x000fe20003800000 */
[----:B0-----:R-:W-:-:S13]  /*8660*/  ISETP.LT.OR P1, PT, R7, 0x1, !P1 ;  /* 0x000000010700780c */ /* 0x001fda0004f21670 */
[----:B------:R-:W-:Y:S05]  /*8670*/  @P1 BRA `(.L_x_173) ;  /* 0x0000000000c81947 */ /* 0x000fea0003800000 */
[----:B------:R-:W-:Y:S02]  /*8680*/  IMAD.SHL.U32 R14, R14, 0x80, RZ ;  /* 0x000000800e0e7824 */ /* 0x000fe400078e00ff */
[----:B------:R-:W-:Y:S02]  /*8690*/  IMAD.SHL.U32 R17, R11, 0x80, RZ ;  /* 0x000000800b117824 */ /* 0x000fe400078e00ff */
[----:B------:R-:W-:Y:S02]  /*86a0*/  IMAD.MOV.U32 R20, RZ, RZ, RZ ;  /* 0x000000ffff147224 */ /* 0x000fe400078e00ff */
[----:B------:R-:W-:Y:S02]  /*86b0*/  IMAD.MOV.U32 R7, RZ, RZ, R0 ;  /* 0x000000ffff077224 */ /* 0x000fe400078e0000 */
[----:B------:R-:W-:Y:S02]  /*86c0*/  IMAD.MOV.U32 R8, RZ, RZ, R13 ;  /* 0x000000ffff087224 */ /* 0x000fe400078e000d */
[----:B------:R-:W-:-:S07]  /*86d0*/  IMAD.MOV.U32 R9, RZ, RZ, R5 ;  /* 0x000000ffff097224 */ /* 0x000fce00078e0005 */
.L_x_177:
[----:B------:R-:W0:Y:S01]  /*86e0*/  S2R R11, SR_CgaCtaId ;  /* 0x00000000000b7919 */ /* 0x000e220000008800 */
[----:B------:R-:W-:-:S04]  /*86f0*/  MOV R10, 0x400 ;  /* 0x00000400000a7802 */ /* 0x000fc80000000f00 */
[----:B0-----:R-:W-:Y:S02]  /*8700*/  LEA R18, R11, R10, 0x18 ;  /* 0x0000000a0b127211 */ /* 0x001fe400078ec0ff */
[----:B------:R-:W-:Y:S01]  /*8710*/  SHF.L.U32 R10, R8, 0x1f, RZ ;  /* 0x0000001f080a7819 */ /* 0x000fe200000006ff */
[----:B------:R-:W0:Y:S02]  /*8720*/  @!P3 LDC R11, c[0x0][0x500] ;  /* 0x00014000ff0bbb82 */ /* 0x000e240000000800 */
[----:B------:R-:W-:-:S04]  /*8730*/  IMAD R19, R9, 0x8, R18 ;  /* 0x0000000809137824 */ /* 0x000fc800078e0212 */
[----:B------:R-:W1:Y:S02]  /*8740*/  SYNCS.PHASECHK.TRANS64.TRYWAIT P1, [R19+URZ+0xe0], R10 ;  /* 0x0000e00a130075a7 */ /* 0x000e64000802017f */
[----:B-1----:R-:W-:Y:S05]  /*8750*/  @!P1 BRA `(.L_x_174) ;  /* 0x0000001800cc9947 */ /* 0x002fea0003800000 */
.L_x_218:
[----:B-1----:R-:W-:Y:S01]  /*8760*/  PRMT R10, R16, 0x9910, RZ ;  /* 0x00009910100a7816 */ /* 0x002fe200000000ff */
[----:B0-----:R0:W-:Y:S03]  /*8770*/  @!P3 SYNCS.ARRIVE.TRANS64 RZ, [R19+URZ], R11 ;  /* 0x0000000b13ffb9a7 */ /* 0x0011e6000800003f */
[----:B------:R-:W-:-:S13]  /*8780*/  ISETP.NE.AND P1, PT, R10, 0x2, PT ;  /* 0x000000020a00780c */ /* 0x000fda0003f25270 */
[----:B0-----:R-:W-:Y:S05]  /*8790*/  @P1 BRA `(.L_x_175) ;  /* 0x0000000000041947 */ /* 0x001fea0003800000 */
[----:B------:R-:W-:Y:S01]  /*87a0*/  BPT.TRAP 0x1 ;  /* 0x000000040000795c */ /* 0x000fe20000300000 */
.L_x_175:
[----:B------:R-:W-:Y:S05]  /*87b0*/  @P0 BRA `(.L_x_176) ;  /* 0x0000000000040947 */ /* 0x000fea0003800000 */
[----:B------:R-:W-:Y:S01]  /*87c0*/  BPT.TRAP 0x1 ;  /* 0x000000040000795c */ /* 0x000fe20000300000 */
.L_x_176:
[----:B------:R-:W-:Y:S01]  /*87d0*/  IMAD R18, R9, 0x1000, R18 ;  /* 0x0000100009127824 */ /* 0x000fe200078e0212 */
[----:B------:R-:W-:Y:S01]  /*87e0*/  R2UR UR9, R19 ;  /* 0x00000000130972ca */ /* 0x000fe200000e0000 */
[----:B------:R-:W-:Y:S01]  /*87f0*/  VIADD R7, R7, 0xffffffff ;  /* 0xffffffff07077836 */ /* 0x000fe20000000000 */
[----:B------:R-:W-:Y:S01]  /*8800*/  UIADD3 UR4, UP0, UR22, 0xf0, URZ ;  /* 0x000000f016047890 */ /* 0x000fe2000ff1e03f */
[----:B------:R-:W-:Y:S01]  /*8810*/  R2UR UR11, R17 ;  /* 0x00000000110b72ca */ /* 0x000fe200000e0000 */
[----:B------:R-:W-:Y:S01]  /*8820*/  UIADD3 UR24, UP1, UR22, 0x1f0, URZ ;  /* 0x000001f016187890 */ /* 0x000fe2000ff3e03f */
[----:B------:R-:W-:Y:S01]  /*8830*/  R2UR UR8, R18 ;  /* 0x00000000120872ca */ /* 0x000fe200000e0000 */
[----:B------:R-:W-:Y:S01]  /*8840*/  UIADD3.X UR5, URZ, UR23, URZ, UP0, !UPT ;  /* 0x000000173f057290 */ /* 0x000fe200087fe43f */
[----:B------:R-:W-:Y:S01]  /*8850*/  R2UR UR10, R20 ;  /* 0x00000000140a72ca */ /* 0x000fe200000e0000 */
[----:B------:R-:W-:Y:S01]  /*8860*/  VIADD R9, R9, 0x1 ;  /* 0x0000000109097836 */ /* 0x000fe20000000000 */
[----:B------:R-:W-:Y:S01]  /*8870*/  R2UR UR12, R6 ;  /* 0x00000000060c72ca */ /* 0x000fe200000e0000 */
[----:B------:R-:W-:Y:S01]  /*8880*/  UIADD3.X UR25, URZ, UR23, URZ, UP1, !UPT ;  /* 0x000000173f197290 */ /* 0x000fe20008ffe43f */
[----:B------:R-:W-:Y:S01]  /*8890*/  R2UR UR19, R14 ;  /* 0x000000000e1372ca */ /* 0x000fe200000e0000 */
[----:B------:R-:W-:Y:S01]  /*88a0*/  UMOV UR6, 0x0 ;  /* 0x0000000000067882 */ /* 0x000fe20000000000 */
[----:B------:R-:W-:Y:S01]  /*88b0*/  ISETP.GT.AND P4, PT, R7, 0x1, PT ;  /* 0x000000010700780c */ /* 0x000fe20003f84270 */
[----:B------:R-:W-:Y:S01]  /*88c0*/  UMOV UR7, 0x10000000 ;  /* 0x1000000000077882 */ /* 0x000fe20000000000 */
[----:B------:R-:W-:Y:S01]  /*88d0*/  ISETP.NE.AND P1, PT, R9, 0x1c, PT ;  /* 0x0000001c0900780c */ /* 0x000fe20003f25270 */
[----:B------:R-:W-:-:S02]  /*88e0*/  VIADD R20, R20, 0x20 ;  /* 0x0000002014147836 */ /* 0x000fc40000000000 */
[----:B------:R-:W-:Y:S01]  /*88f0*/  UIADD3 UR14, UR8, 0x280, URZ ;  /* 0x00000280080e7890 */ /* 0x000fe2000fffe03f */
[----:B------:R-:W-:Y:S01]  /*8900*/  SEL R11, RZ, 0x1, P1 ;  /* 0x00000001ff0b7807 */ /* 0x000fe20000800000 */
[----:B------:R-:W-:Y:S01]  /*8910*/  UIADD3 UR15, UR8, 0x1c280, URZ ;  /* 0x0001c280080f7890 */ /* 0x000fe2000fffe03f */
[----:B------:R-:W-:Y:S02]  /*8920*/  SEL R9, R9, RZ, P1 ;  /* 0x000000ff09097207 */ /* 0x000fe40000800000 */
[----:B------:R-:W-:Y:S02]  /*8930*/  LOP3.LUT R8, R8, R11, RZ, 0x3c, !PT ;  /* 0x0000000b08087212 */ /* 0x000fe400078e3cff */
[----:B------:R-:W-:Y:S02]  /*8940*/  UMOV UR8, UR14 ;  /* 0x0000000e00087c82 */ /* 0x000fe40008000000 */
[----:B------:R0:W-:Y:S02]  /*8950*/  UTMALDG.3D [UR8], [UR4], desc[UR6] ;  /* 0x00000608040075b4 */ /* 0x0001e40008011000 */
[----:B0-----:R-:W-:Y:S01]  /*8960*/  UMOV UR8, UR15 ;  /* 0x0000000f00087c82 */ /* 0x001fe20008000000 */
[----:B------:R-:W-:-:S02]  /*8970*/  UMOV UR11, UR19 ;  /* 0x00000013000b7c82 */ /* 0x000fc40008000000 */
[----:B------:R0:W-:Y:S02]  /*8980*/  UTMALDG.3D [UR8], [UR24], desc[UR6] ;  /* 0x00000608180075b4 */ /* 0x0001e40008011000 */
[----:B0-----:R-:W-:Y:S05]  /*8990*/  @P4 BRA `(.L_x_177) ;  /* 0xfffffffc00504947 */ /* 0x001fea000383ffff */
.L_x_173:
[----:B------:R-:W-:Y:S05]  /*89a0*/  BSYNC B1 ;  /* 0x0000000000017941 */ /* 0x000fea0003800000 */
.L_x_172:
[----:B------:R-:W-:Y:S01]  /*89b0*/  LOP3.LUT P5, RZ, R15, 0xff, RZ, 0xc0, !PT ;  /* 0x000000ff0fff7812 */ /* 0x000fe200078ac0ff */
[C---:B------:R-:W-:Y:S01]  /*89c0*/  IMAD.IADD R5, R12.reuse, 0x1, R5 ;  /* 0x000000010c057824 */ /* 0x040fe200078e0205 */
[----:B------:R-:W-:Y:S01]  /*89d0*/  ULDC.64 UR4, c[0x0][0x650] ;  /* 0x0001940000047ab9 */ /* 0x000fe20000000a00 */
[C---:B------:R-:W-:Y:S01]  /*89e0*/  ISETP.GE.U32.AND P4, PT, R12.reuse, 0x1c, PT ;  /* 0x0000001c0c00780c */ /* 0x040fe20003f86070 */
[----:B------:R-:W-:Y:S01]  /*89f0*/  BSSY B1, `(.L_x_178) ;  /* 0x000006a000017945 */ /* 0x000fe20003800000 */
[----:B------:R-:W-:Y:S01]  /*8a00*/  IMAD.MOV.U32 R11, RZ, RZ, -0x1 ;  /* 0xffffffffff0b7424 */ /* 0x000fe200078e00ff */
[----:B------:R-:W-:Y:S01]  /*8a10*/  ISETP.GT.U32.AND P1, PT, R5, 0x1b, PT ;  /* 0x0000001b0500780c */ /* 0x000fe20003f24070 */
[----:B------:R-:W-:Y:S01]  /*8a20*/  IMAD.MOV.U32 R14, RZ, RZ, -0x1 ;  /* 0xffffffffff0e7424 */ /* 0x000fe200078e00ff */
[----:B------:R-:W-:Y:S02]  /*8a30*/  PRMT R15, RZ, 0x7610, R15 ;  /* 0x00007610ff0f7816 */ /* 0x000fe4000000000f */
[----:B------:R-:W-:-:S03]  /*8a40*/  ISETP.LT.U32.AND P1, PT, R12, 0x1c, P1 ;  /* 0x0000001c0c00780c */ /* 0x000fc60000f21070 */
[----:B------:R-:W0:Y:S01]  /*8a50*/  @P5 S2R R7, SR_CgaCtaId ;  /* 0x0000000000075919 */ /* 0x000e220000008800 */
[----:B------:R-:W-:Y:S02]  /*8a60*/  @P5 MOV R6, 0x400 ;  /* 0x0000040000065802 */ /* 0x000fe40000000f00 */
[----:B------:R-:W-:-:S04]  /*8a70*/  SEL R8, RZ, 0x1, !P1 ;  /* 0x00000001ff087807 */ /* 0x000fc80004800000 */
[----:B------:R-:W-:Y:S02]  /*8a80*/  LOP3.LUT R13, R13, R8, RZ, 0x3c, !PT ;  /* 0x000000080d0d7212 */ /* 0x000fe400078e3cff */
[----:B0-----:R-:W-:-:S04]  /*8a90*/  @P5 LEA R6, R7, R6, 0x18 ;  /* 0x0000000607065211 */ /* 0x001fc800078ec0ff */
[----:B------:R0:W-:Y:S01]  /*8aa0*/  @P5 SYNCS.ARRIVE.TRANS64.A1T0 RZ, [R6+URZ+0x1d8], RZ ;  /* 0x0001d8ff06ff59a7 */ /* 0x0001e2000810003f */
[----:B------:R-:W-:-:S04]  /*8ab0*/  IADD3 R2, P5, R2, UR20, RZ ;  /* 0x0000001402027c10 */ /* 0x000fc8000ffbe0ff */
[----:B------:R-:W-:Y:S02]  /*8ac0*/  IADD3.X R3, R3, UR13, RZ, P5, !PT ;  /* 0x0000000d03037c10 */ /* 0x000fe4000affe4ff */
[----:B------:R-:W-:Y:S02]  /*8ad0*/  ISETP.GE.U32.AND P1, PT, R2, UR4, PT ;  /* 0x0000000402007c0c */ /* 0x000fe4000bf26070 */
[----:B0-----:R-:W-:Y:S02]  /*8ae0*/  SHF.R.U32.HI R6, RZ, 0x2, R5 ;  /* 0x00000002ff067819 */ /* 0x001fe40000011605 */
[----:B------:R-:W-:-:S03]  /*8af0*/  ISETP.GE.U32.AND.EX P1, PT, R3, UR5, PT, P1 ;  /* 0x0000000503007c0c */ /* 0x000fc6000bf26110 */
[----:B------:R-:W-:-:S04]  /*8b00*/  IMAD.WIDE.U32 R6, R6, 0x24924925, RZ ;  /* 0x2492492506067825 */ /* 0x000fc800078e00ff */
[----:B------:R-:W-:Y:S01]  /*8b10*/  IMAD R5, R7, -0x1c, R5 ;  /* 0xffffffe407057824 */ /* 0x000fe200078e0205 */
[--C-:B------:R-:W-:Y:S01]  /*8b20*/  @P4 LOP3.LUT R13, R13, 0x1, R7.reuse, 0x78, !PT ;  /* 0x000000010d0d4812 */ /* 0x100fe200078e7807 */
[----:B------:R-:W-:Y:S01]  /*8b30*/  IMAD.MOV.U32 R6, RZ, RZ, -0x1 ;  /* 0xffffffffff067424 */ /* 0x000fe200078e00ff */
[----:B------:R-:W-:-:S03]  /*8b40*/  PRMT R7, RZ, 0x7610, R7 ;  /* 0x00007610ff077816 */ /* 0x000fc60000000007 */
[----:B------:R-:W-:Y:S05]  /*8b50*/  @P1 BRA `(.L_x_179) ;  /* 0x00000004004c1947 */ /* 0x000fea0003800000 */
[----:B------:R-:W-:Y:S01]  /*8b60*/  ULDC.64 UR4, c[0x0][0x628] ;  /* 0x00018a0000047ab9 */ /* 0x000fe20000000a00 */
[----:B------:R-:W0:Y:S01]  /*8b70*/  S2R R17, SR_CTAID.X ;  /* 0x0000000000117919 */ /* 0x000e220000002500 */
[----:B------:R-:W-:Y:S01]  /*8b80*/  ISETP.NE.U32.AND P1, PT, RZ, UR4, PT ;  /* 0x00000004ff007c0c */ /* 0x000fe2000bf25070 */
[----:B------:R-:W-:Y:S01]  /*8b90*/  ULDC UR7, c[0x0][0x630] ;  /* 0x00018c0000077ab9 */ /* 0x000fe20000000800 */
[----:B------:R-:W-:Y:S01]  /*8ba0*/  IMAD.MOV.U32 R6, RZ, RZ, R2 ;  /* 0x000000ffff067224 */ /* 0x000fe200078e0002 */
[----:B------:R-:W1:Y:S01]  /*8bb0*/  S2R R14, SR_CTAID.Y ;  /* 0x00000000000e7919 */ /* 0x000e620000002600 */
[----:B------:R-:W-:Y:S01]  /*8bc0*/  ISETP.NE.AND.EX P1, PT, RZ, UR5, PT, P1 ;  /* 0x00000005ff007c0c */ /* 0x000fe2000bf25310 */
[----:B------:R-:W-:-:S12]  /*8bd0*/  IMAD.MOV.U32 R7, RZ, RZ, R3 ;  /* 0x000000ffff077224 */ /* 0x000fd800078e0003 */
[----:B------:R-:W-:Y:S05]  /*8be0*/  @!P1 BRA `(.L_x_180) ;  /* 0x0000000000289947 */ /* 0x000fea0003800000 */
[----:B------:R-:W-:Y:S02]  /*8bf0*/  ULDC UR6, c[0x0][0x634] ;  /* 0x00018d0000067ab9 */ /* 0x000fe40000000800 */
[----:B------:R-:W-:-:S05]  /*8c00*/  IADD3 R11, P1, R2, UR6, RZ ;  /* 0x00000006020b7c10 */ /* 0x000fca000ff3e0ff */
[----:B------:R-:W-:-:S04]  /*8c10*/  IMAD.X R19, RZ, RZ, R3, P1 ;  /* 0x000000ffff137224 */ /* 0x000fc800008e0603 */
[----:B------:R-:W-:-:S04]  /*8c20*/  IMAD.WIDE.U32 R8, R19, UR4, RZ ;  /* 0x0000000413087c25 */ /* 0x000fc8000f8e00ff */
[----:B------:R-:W-:-:S04]  /*8c30*/  IMAD.WIDE.U32 R8, P1, R11, UR5, R8 ;  /* 0x000000050b087c25 */ /* 0x000fc8000f820008 */
[----:B------:R-:W-:-:S04]  /*8c40*/  IMAD.WIDE.U32 R10, R11, UR4, RZ ;  /* 0x000000040b0a7c25 */ /* 0x000fc8000f8e00ff */
[----:B------:R-:W-:Y:S01]  /*8c50*/  IMAD.X R7, RZ, RZ, RZ, P1 ;  /* 0x000000ffff077224 */ /* 0x000fe200008e06ff */
[----:B------:R-:W-:Y:S01]  /*8c60*/  IADD3 RZ, P1, R11, R8, RZ ;  /* 0x000000080bff7210 */ /* 0x000fe20007f3e0ff */
[----:B------:R-:W-:-:S04]  /*8c70*/  IMAD.MOV.U32 R6, RZ, RZ, R9 ;  /* 0x000000ffff067224 */ /* 0x000fc800078e0009 */
[----:B------:R-:W-:-:S08]  /*8c80*/  IMAD.WIDE.U32.X R6, R19, UR5, R6, P1 ;  /* 0x0000000513067c25 */ /* 0x000fd000088e0406 */
.L_x_180:
[--C-:B------:R-:W-:Y:S01]  /*8c90*/  SHF.R.U64 R10, R6, UR7, R7.reuse ;  /* 0x00000007060a7c19 */ /* 0x100fe20008001207 */
[----:B------:R-:W-:Y:S01]  /*8ca0*/  ULDC.64 UR4, c[0x0][0x620] ;  /* 0x0001880000047ab9 */ /* 0x000fe20000000a00 */
[----:B------:R-:W-:Y:S01]  /*8cb0*/  SHF.R.U32.HI R6, RZ, UR7, R7 ;  /* 0x00000007ff067c19 */ /* 0x000fe20008011607 */
[----:B------:R-:W2:Y:S01]  /*8cc0*/  LDC R22, c[0x0][0x144] ;  /* 0x00005100ff167b82 */ /* 0x000ea20000000800 */
[----:B------:R-:W-:Y:S01]  /*8cd0*/  IADD3 R9, P1, RZ, -R10, RZ ;  /* 0x8000000aff097210 */ /* 0x000fe20007f3e0ff */
[----:B------:R-:W-:Y:S01]  /*8ce0*/  ULDC.64 UR8, c[0x0][0x640] ;  /* 0x0001900000087ab9 */ /* 0x000fe20000000a00 */
[----:B0-----:R-:W-:Y:S01]  /*8cf0*/  I2FP.F32.U32 R11, R17 ;  /* 0x00000011000b7245 */ /* 0x001fe20000201000 */
[----:B------:R-:W-:Y:S02]  /*8d00*/  ULDC UR6, c[0x0][0x608] ;  /* 0x0001820000067ab9 */ /* 0x000fe40000000800 */
[----:B------:R-:W-:Y:S01]  /*8d10*/  IMAD.X R6, RZ, RZ, ~R6, P1 ;  /* 0x000000ffff067224 */ /* 0x000fe200008e0e06 */
[----:B------:R-:W-:Y:S01]  /*8d20*/  ISETP.NE.U32.AND P1, PT, RZ, UR8, PT ;  /* 0x00000008ff007c0c */ /* 0x000fe2000bf25070 */
[----:B------:R-:W0:Y:S02]  /*8d30*/  LDC R19, c[0x0][0x148] ;  /* 0x00005200ff137b82 */ /* 0x000e240000000800 */
[----:B------:R-:W-:Y:S01]  /*8d40*/  IMAD R8, R6, UR4, RZ ;  /* 0x0000000406087c24 */ /* 0x000fe2000f8e02ff */
[----:B------:R-:W-:Y:S01]  /*8d50*/  ISETP.NE.AND.EX P1, PT, RZ, UR9, PT, P1 ;  /* 0x00000009ff007c0c */ /* 0x000fe2000bf25310 */
[----:B------:R-:W-:Y:S01]  /*8d60*/  IMAD.WIDE.U32 R6, R9, UR4, R2 ;  /* 0x0000000409067c25 */ /* 0x000fe2000f8e0002 */
[----:B------:R-:W-:-:S03]  /*8d70*/  ULDC UR4, c[0x0][0x150] ;  /* 0x0000540000047ab9 */ /* 0x000fc60000000800 */
[----:B------:R-:W-:Y:S02]  /*8d80*/  IMAD R9, R9, UR5, R8 ;  /* 0x0000000509097c24 */ /* 0x000fe4000f8e0208 */
[----:B------:R-:W-:Y:S01]  /*8d90*/  FMUL R8, R11, UR4 ;  /* 0x000000040b087c20 */ /* 0x000fe20008400000 */
[----:B------:R-:W-:Y:S01]  /*8da0*/  ULDC UR4, c[0x0][0x618] ;  /* 0x0001860000047ab9 */ /* 0x000fe20000000800 */
[----:B------:R-:W-:Y:S01]  /*8db0*/  ULDC UR5, c[0x0][0x154] ;  /* 0x0000550000057ab9 */ /* 0x000fe20000000800 */
[----:B------:R-:W-:-:S03]  /*8dc0*/  IMAD.IADD R7, R7, 0x1, R9 ;  /* 0x0000000107077824 */ /* 0x000fc600078e0209 */
[----:B------:R-:W3:Y:S02]  /*8dd0*/  F2I.U32.TRUNC.NTZ R8, R8 ;  /* 0x0000000800087305 */ /* 0x000ee4000020f000 */
[----:B------:R-:W-:Y:S02]  /*8de0*/  SHF.R.U64 R11, R6, UR4, R7 ;  /* 0x00000004060b7c19 */ /* 0x000fe40008001207 */
[----:B-1----:R-:W-:-:S05]  /*8df0*/  I2FP.F32.U32 R6, R14 ;  /* 0x0000000e00067245 */ /* 0x002fca0000201000 */
[----:B------:R-:W-:Y:S01]  /*8e00*/  FMUL R21, R6, UR5 ;  /* 0x0000000506157c20 */ /* 0x000fe20008400000 */
[----:B------:R-:W-:Y:S01]  /*8e10*/  SHF.R.U32.HI R6, RZ, UR4, R7 ;  /* 0x00000004ff067c19 */ /* 0x000fe20008011607 */
[----:B------:R-:W-:-:S03]  /*8e20*/  ULDC UR4, c[0x0][0x658] ;  /* 0x0001960000047ab9 */ /* 0x000fc60000000800 */
[--C-:B------:R-:W-:Y:S01]  /*8e30*/  SHF.R.U64 R20, R11, UR6, R6.reuse ;  /* 0x000000060b147c19 */ /* 0x100fe20008001206 */
[----:B------:R-:W1:Y:S01]  /*8e40*/  F2I.U32.TRUNC.NTZ R21, R21 ;  /* 0x0000001500157305 */ /* 0x000e62000020f000 */
[----:B------:R-:W-:Y:S01]  /*8e50*/  SHF.R.U32.HI R7, RZ, UR6, R6 ;  /* 0x00000006ff077c19 */ /* 0x000fe20008011606 */
[----:B---3--:R-:W-:-:S03]  /*8e60*/  IMAD.MOV R8, RZ, RZ, -R8 ;  /* 0x000000ffff087224 */ /* 0x008fc600078e0a08 */
[----:B------:R-:W-:Y:S01]  /*8e70*/  SHF.R.U64 R18, R20, UR4, R7 ;  /* 0x0000000414127c19 */ /* 0x000fe20008001207 */
[----:B--2---:R-:W-:Y:S01]  /*8e80*/  IMAD R17, R22, R8, R17 ;  /* 0x0000000816117224 */ /* 0x004fe200078e0211 */
[----:B------:R-:W-:-:S03]  /*8e90*/  SHF.R.U32.HI R23, RZ, UR4, R7 ;  /* 0x00000004ff177c19 */ /* 0x000fc60008011607 */
[----:B------:R-:W-:Y:S02]  /*8ea0*/  IMAD.MOV.U32 R6, RZ, RZ, R18 ;  /* 0x000000ffff067224 */ /* 0x000fe400078e0012 */
[----:B------:R-:W-:Y:S01]  /*8eb0*/  IMAD.MOV.U32 R7, RZ, RZ, R23 ;  /* 0x000000ffff077224 */ /* 0x000fe200078e0017 */
[----:B-1----:R-:W-:Y:S06]  /*8ec0*/  @!P1 BRA `(.L_x_181) ;  /* 0x0000000000289947 */ /* 0x002fec0003800000 */
[----:B------:R-:W-:Y:S02]  /*8ed0*/  ULDC UR4, c[0x0][0x64c] ;  /* 0x0001930000047ab9 */ /* 0x000fe40000000800 */
[----:B------:R-:W-:-:S05]  /*8ee0*/  IADD3 R7, P1, R18, UR4, RZ ;  /* 0x0000000412077c10 */ /* 0x000fca000ff3e0ff */
[----:B------:R-:W-:-:S04]  /*8ef0*/  IMAD.X R23, RZ, RZ, R23, P1 ;  /* 0x000000ffff177224 */ /* 0x000fc800008e0617 */
[----:B------:R-:W-:-:S04]  /*8f00*/  IMAD.WIDE.U32 R8, R23, UR8, RZ ;  /* 0x0000000817087c25 */ /* 0x000fc8000f8e00ff */
[----:B------:R-:W-:-:S04]  /*8f10*/  IMAD.WIDE.U32 R8, P1, R7, UR9, R8 ;  /* 0x0000000907087c25 */ /* 0x000fc8000f820008 */
[----:B------:R-:W-:-:S04]  /*8f20*/  IMAD.WIDE.U32 R6, R7, UR8, RZ ;  /* 0x0000000807067c25 */ /* 0x000fc8000f8e00ff */
[----:B------:R-:W-:Y:S01]  /*8f30*/  IMAD.MOV.U32 R6, RZ, RZ, R9 ;  /* 0x000000ffff067224 */ /* 0x000fe200078e0009 */
[----:B------:R-:W-:Y:S01]  /*8f40*/  IADD3 RZ, P4, R7, R8, RZ ;  /* 0x0000000807ff7210 */ /* 0x000fe20007f9e0ff */
[----:B------:R-:W-:-:S04]  /*8f50*/  IMAD.X R7, RZ, RZ, RZ, P1 ;  /* 0x000000ffff077224 */ /* 0x000fc800008e06ff */
[----:B------:R-:W-:-:S08]  /*8f60*/  IMAD.WIDE.U32.X R6, R23, UR9, R6, P4 ;  /* 0x0000000917067c25 */ /* 0x000fd0000a0e0406 */
.L_x_181:
[----:B------:R-:W-:Y:S01]  /*8f70*/  ULDC UR4, c[0x0][0x648] ;  /* 0x0001920000047ab9 */ /* 0x000fe20000000800 */
[----:B------:R-:W-:Y:S01]  /*8f80*/  LOP3.LUT R20, R20, UR17, RZ, 0xc0, !PT ;  /* 0x0000001114147c12 */ /* 0x000fe2000f8ec0ff */
[----:B------:R-:W-:Y:S01]  /*8f90*/  IMAD.MOV R21, RZ, RZ, -R21 ;  /* 0x000000ffff157224 */ /* 0x000fe200078e0a15 */
[----:B------:R-:W-:Y:S01]  /*8fa0*/  SHF.R.U64 R7, R6, UR4, R7 ;  /* 0x0000000406077c19 */ /* 0x000fe20008001207 */
[----:B------:R-:W-:Y:S01]  /*8fb0*/  ULDC UR4, c[0x0][0x638] ;  /* 0x00018e0000047ab9 */ /* 0x000fe20000000800 */
[----:B------:R-:W-:Y:S01]  /*8fc0*/  LOP3.LUT R11, R11, UR16, RZ, 0xc0, !PT ;  /* 0x000000100b0b7c12 */ /* 0x000fe2000f8ec0ff */
[----:B0-----:R-:W-:Y:S01]  /*8fd0*/  @P2 IMAD R17, R19, R21, R14 ;  /* 0x0000001513112224 */ /* 0x001fe200078e020e */
[----:B------:R-:W-:Y:S01]  /*8fe0*/  ULDC UR5, c[0x0][0x610] ;  /* 0x0001840000057ab9 */ /* 0x000fe20000000800 */
[----:B------:R-:W-:Y:S02]  /*8ff0*/  IMAD.MOV R9, RZ, RZ, -R7 ;  /* 0x000000ffff097224 */ /* 0x000fe400078e0a07 */
[----:B------:R-:W-:-:S02]  /*9000*/  IMAD R20, R7, UR18, R20 ;  /* 0x0000001207147c24 */ /* 0x000fc4000f8e0214 */
[----:B------:R-:W-:Y:S01]  /*9010*/  IMAD R18, R9, UR4, R18 ;  /* 0x0000000409127c24 */ /* 0x000fe2000f8e0212 */
[----:B------:R-:W-:Y:S01]  /*9020*/  ULDC UR4, c[0x0][0x600] ;  /* 0x0001800000047ab9 */ /* 0x000fe20000000800 */
[----:B------:R-:W-:Y:S02]  /*9030*/  IMAD R17, R20, UR5, R17 ;  /* 0x0000000514117c24 */ /* 0x000fe4000f8e0211 */
[----:B------:R-:W-:Y:S02]  /*9040*/  IMAD R18, R18, UR4, R11 ;  /* 0x0000000412127c24 */ /* 0x000fe4000f8e020b */
[----:B------:R-:W-:Y:S02]  /*9050*/  IMAD.MOV.U32 R7, RZ, RZ, 0x1 ;  /* 0x00000001ff077424 */ /* 0x000fe400078e00ff */
[----:B------:R-:W-:Y:S01]  /*9060*/  IMAD.MOV.U32 R6, RZ, RZ, R10 ;  /* 0x000000ffff067224 */ /* 0x000fe200078e000a */
[----:B------:R-:W-:Y:S02]  /*9070*/  SEL R14, R18, R17, !P2 ;  /* 0x00000011120e7207 */ /* 0x000fe40005000000 */
[----:B------:R-:W-:-:S07]  /*9080*/  SEL R11, R17, R18, !P2 ;  /* 0x00000012110b7207 */ /* 0x000fce0005000000 */
.L_x_179:
[----:B------:R-:W-:Y:S05]  /*9090*/  BSYNC B1 ;  /* 0x0000000000017941 */ /* 0x000fea0003800000 */
.L_x_178:
[----:B------:R-:W-:-:S13]  /*90a0*/  LOP3.LUT P1, RZ, R7, 0xff, RZ, 0xc0, !PT ;  /* 0x000000ff07ff7812 */ /* 0x000fda000782c0ff */
[----:B------:R-:W-:Y:S05]  /*90b0*/  @P1 BRA `(.L_x_182) ;  /* 0xfffffff400541947 */ /* 0x000fea000383ffff */
[----:B------:R-:W-:Y:S05]  /*90c0*/  BSYNC B0 ;  /* 0x0000000000007941 */ /* 0x000fea0003800000 */
.L_x_170:
[----:B------:R-:W-:-:S03]  /*90d0*/  UMOV UR4, 0xffffffff ;  /* 0xffffffff00047882 */ /* 0x000fc60000000000 */
[----:B------:R-:W-:Y:S05]  /*90e0*/  BRA.DIV UR4, `(.L_x_183) ;  /* 0x00000012047c7947 */ /* 0x000fea000b800000 */
[----:B------:R-:W-:-:S13]  /*90f0*/  ELECT P0, URZ, PT ;  /* 0x00000000003f782f */ /* 0x000fda0003800000 */
.L_x_221:
[----:B------:R-:W-:Y:S04]  /*9100*/  BSSY B0, `(.L_x_184) ;  /* 0x0000103000007945 */ /* 0x000fe80003800000 */
[----:B------:R-:W-:Y:S05]  /*9110*/  @!P0 BRA `(.L_x_185) ;  /* 0x0000001000048947 */ /* 0x000fea0003800000 */
[----:B------:R-:W-:-:S04]  /*9120*/  LOP3.LUT R4, R4, 0x2, RZ, 0xfc, !PT ;  /* 0x0000000204047812 */ /* 0x000fc800078efcff */
[----:B------:R-:W-:-:S13]  /*9130*/  ISETP.NE.AND P0, PT, R4, 0x3, PT ;  /* 0x000000030400780c */ /* 0x000fda0003f05270 */
[----:B------:R-:W-:Y:S05]  /*9140*/  @!P0 BRA `(.L_x_186) ;  /* 0x0000000000048947 */ /* 0x000fea0003800000 */
[----:B------:R-:W-:Y:S01]  /*9150*/  BPT.TRAP 0x1 ;  /* 0x000000040000795c */ /* 0x000fe20000300000 */
.L_x_186:
[----:B------:R-:W0:Y:S01]  /*9160*/  S2R R3, SR_CgaCtaId ;  /* 0x0000000000037919 */ /* 0x000e220000008800 */
[----:B------:R-:W-:-:S04]  /*9170*/  MOV R0, 0x400 ;  /* 0x0000040000007802 */ /* 0x000fc80000000f00 */
[----:B0-----:R-:W-:Y:S02]  /*9180*/  LEA R0, R3, R0, 0x18 ;  /* 0x0000000003007211 */ /* 0x001fe400078ec0ff */
[----:B------:R-:W-:-:S03]  /*9190*/  SHF.L.U32 R3, R13, 0x1f, RZ ;  /* 0x0000001f0d037819 */ /* 0x000fc600000006ff */
[----:B------:R-:W-:-:S04]  /*91a0*/  VIADD R0, R0, 0xe0 ;  /* 0x000000e000007836 */ /* 0x000fc80000000000 */
[C---:B------:R-:W-:Y:S02]  /*91b0*/  IMAD R6, R5.reuse, 0x8, R0 ;  /* 0x0000000805067824 */ /* 0x040fe400078e0200 */
[----:B------:R-:W-:Y:S02]  /*91c0*/  VIADD R5, R5, 0x1 ;  /* 0x0000000105057836 */ /* 0x000fe40000000000 */
[----:B------:R-:W0:Y:S03]  /*91d0*/  SYNCS.PHASECHK.TRANS64.TRYWAIT P0, [R6+URZ], R3 ;  /* 0x00000003060075a7 */ /* 0x000e26000800017f */
[----:B------:R-:W-:-:S04]  /*91e0*/  ISETP.NE.AND P1, PT, R5, 0x1c, PT ;  /* 0x0000001c0500780c */ /* 0x000fc80003f25270 */
[----:B------:R-:W-:Y:S02]  /*91f0*/  SEL R2, RZ, 0x1, P1 ;  /* 0x00000001ff027807 */ /* 0x000fe40000800000 */
[----:B------:R-:W-:Y:S02]  /*9200*/  SEL R5, R5, RZ, P1 ;  /* 0x000000ff05057207 */ /* 0x000fe40000800000 */
[----:B------:R-:W-:-:S03]  /*9210*/  LOP3.LUT R8, R13, R2, RZ, 0x3c, !PT ;  /* 0x000000020d087212 */ /* 0x000fc600078e3cff */
[----:B------:R-:W-:Y:S01]  /*9220*/  IMAD R7, R5, 0x8, R0 ;  /* 0x0000000805077824 */ /* 0x000fe200078e0200 */
[----:B------:R-:W-:Y:S01]  /*9230*/  SHF.L.U32 R4, R8, 0x1f, RZ ;  /* 0x0000001f08047819 */ /* 0x000fe200000006ff */
[----:B0-----:R-:W-:Y:S06]  /*9240*/  @!P0 BRA `(.L_x_187) ;  /* 0x0000001000488947 */ /* 0x001fec0003800000 */
.L_x_222:
[----:B------:R-:W1:Y:S01]  /*9250*/  SYNCS.PHASECHK.TRANS64.TRYWAIT P0, [R7+URZ], R4 ;  /* 0x00000004070075a7 */ /* 0x000e62000800017f */
[----:B------:R-:W-:-:S05]  /*9260*/  VIADD R2, R5, 0x1 ;  /* 0x0000000105027836 */ /* 0x000fca0000000000 */
[----:B------:R-:W-:-:S04]  /*9270*/  ISETP.NE.AND P1, PT, R2, 0x1c, PT ;  /* 0x0000001c0200780c */ /* 0x000fc80003f25270 */
[----:B0-----:R-:W-:Y:S02]  /*9280*/  SEL R3, RZ, 0x1, P1 ;  /* 0x00000001ff037807 */ /* 0x001fe40000800000 */
[----:B------:R-:W-:Y:S02]  /*9290*/  SEL R9, R2, RZ, P1 ;  /* 0x000000ff02097207 */ /* 0x000fe40000800000 */
[----:B------:R-:W-:-:S03]  /*92a0*/  LOP3.LUT R8, R8, R3, RZ, 0x3c, !PT ;  /* 0x0000000308087212 */ /* 0x000fc600078e3cff */
[----:B------:R-:W-:Y:S01]  /*92b0*/  IMAD R6, R9, 0x8, R0 ;  /* 0x0000000809067824 */ /* 0x000fe200078e0200 */
[----:B------:R-:W-:Y:S01]  /*92c0*/  SHF.L.U32 R5, R8, 0x1f, RZ ;  /* 0x0000001f08057819 */ /* 0x000fe200000006ff */
[----:B-1----:R-:W-:Y:S06]  /*92d0*/  @!P0 BRA `(.L_x_188) ;  /* 0x0000001000388947 */ /* 0x002fec0003800000 */
.L_x_223:
[----:B------:R-:W1:Y:S01]  /*92e0*/  SYNCS.PHASECHK.TRANS64.TRYWAIT P0, [R6+URZ], R5 ;  /* 0x00000005060075a7 */ /* 0x000e62000800017f */
[----:B------:R-:W-:-:S05]  /*92f0*/  VIADD R2, R9, 0x1 ;  /* 0x0000000109027836 */ /* 0x000fca0000000000 */
[----:B------:R-:W-:-:S04]  /*9300*/  ISETP.NE.AND P1, PT, R2, 0x1c, PT ;  /* 0x0000001c0200780c */ /* 0x000fc80003f25270 */
[----:B------:R-:W-:Y:S02]  /*9310*/  SEL R3, RZ, 0x1, P1 ;  /* 0x00000001ff037807 */ /* 0x000fe40000800000 */
[----:B0-----:R-:W-:Y:S02]  /*9320*/  SEL R7, R2, RZ, P1 ;  /* 0x000000ff02077207 */ /* 0x001fe40000800000 */
[----:B------:R-:W-:-:S03]  /*9330*/  LOP3.LUT R8, R8, R3, RZ, 0x3c, !PT ;  /* 0x0000000308087212 */ /* 0x000fc600078e3cff */
[----:B------:R-:W-:Y:S01]  /*9340*/  IMAD R9, R7, 0x8, R0 ;  /* 0x0000000807097824 */ /* 0x000fe200078e0200 */
[----:B------:R-:W-:Y:S01]  /*9350*/  SHF.L.U32 R4, R8, 0x1f, RZ ;  /* 0x0000001f08047819 */ /* 0x000fe200000006ff */
[----:B-1----:R-:W-:Y:S06]  /*9360*/  @!P0 BRA `(.L_x_189) ;  /* 0x0000001000288947 */ /* 0x002fec0003800000 */
.L_x_224:
[----:B------:R-:W1:Y:S01]  /*9370*/  SYNCS.PHASECHK.TRANS64.TRYWAIT P0, [R9+URZ], R4 ;  /* 0x00000004090075a7 */ /* 0x000e62000800017f */
[----:B------:R-:W-:-:S05]  /*9380*/  VIADD R2, R7, 0x1 ;  /* 0x0000000107027836 */ /* 0x000fca0000000000 */
[----:B------:R-:W-:-:S04]  /*9390*/  ISETP.NE.AND P1, PT, R2, 0x1c, PT ;  /* 0x0000001c0200780c */ /* 0x000fc80003f25270 */
[----:B------:R-:W-:Y:S02]  /*93a0*/  SEL R3, RZ, 0x1, P1 ;  /* 0x00000001ff037807 */ /* 0x000fe40000800000 */
[----:B------:R-:W-:Y:S02]  /*93b0*/  SEL R7, R2, RZ, P1 ;  /* 0x000000ff02077207 */ /* 0x000fe40000800000 */
[----:B------:R-:W-:-:S03]  /*93c0*/  LOP3.LUT R8, R8, R3, RZ, 0x3c, !PT ;  /* 0x0000000308087212 */ /* 0x000fc600078e3cff */
[----:B0-----:R-:W-:Y:S01]  /*93d0*/  IMAD R6, R7, 0x8, R0 ;  /* 0x0000000807067824 */ /* 0x001fe200078e0200 */
[----:B------:R-:W-:Y:S01]  /*93e0*/  SHF.L.U32 R5, R8, 0x1f, RZ ;  /* 0x0000001f08057819 */ /* 0x000fe200000006ff */
[----:B-1----:R-:W-:Y:S06]  /*93f0*/  @!P0 BRA `(.L_x_190) ;  /* 0x0000001000188947 */ /* 0x002fec0003800000 */
.L_x_225:
        /* <DEDUP_REMOVED lines=9> */
.L_x_226:
        /* <DEDUP_REMOVED lines=9> */
.L_x_227:
        /* <DEDUP_REMOVED lines=9> */
.L_x_228:
        /* <DEDUP_REMOVED lines=9> */
.L_x_229:
        /* <DEDUP_REMOVED lines=9> */
.L_x_230:
        /* <DEDUP_REMOVED lines=9> */
.L_x_231:
        /* <DEDUP_REMOVED lines=9> */
.L_x_232:
        /* <DEDUP_REMOVED lines=9> */
.L_x_233:
        /* <DEDUP_REMOVED lines=9> */
.L_x_234:
        /* <DEDUP_REMOVED lines=9> */
.L_x_235:
        /* <DEDUP_REMOVED lines=9> */
.L_x_236:
        /* <DEDUP_REMOVED lines=9> */
.L_x_237:
        /* <DEDUP_REMOVED lines=9> */
.L_x_238:
        /* <DEDUP_REMOVED lines=9> */
.L_x_239:
        /* <DEDUP_REMOVED lines=9> */
.L_x_240:
        /* <DEDUP_REMOVED lines=9> */
.L_x_241:
        /* <DEDUP_REMOVED lines=9> */
.L_x_242:
        /* <DEDUP_REMOVED lines=9> */
.L_x_243:
        /* <DEDUP_REMOVED lines=9> */
.L_x_244:
        /* <DEDUP_REMOVED lines=9> */
.L_x_245:
        /* <DEDUP_REMOVED lines=9> */
.L_x_246:
        /* <DEDUP_REMOVED lines=9> */
.L_x_247:
[----:B------:R-:W1:Y:S01]  /*a060*/  SYNCS.PHASECHK.TRANS64.TRYWAIT P0, [R6+URZ], R5 ;  /* 0x00000005060075a7 */ /* 0x000e62000800017f */
[----:B------:R-:W-:-:S05]  /*a070*/  VIADD R2, R7, 0x1 ;  /* 0x0000000107027836 */ /* 0x000fca0000000000 */
[----:B------:R-:W-:-:S04]  /*a080*/  ISETP.NE.AND P1, PT, R2, 0x1c, PT ;  /* 0x0000001c0200780c */ /* 0x000fc80003f25270 */
[----:B0-----:R-:W-:Y:S02]  /*a090*/  SEL R4, RZ, 0x1, P1 ;  /* 0x00000001ff047807 */ /* 0x001fe40000800000 */
[----:B------:R-:W-:Y:S02]  /*a0a0*/  SEL R3, R2, RZ, P1 ;  /* 0x000000ff02037207 */ /* 0x000fe40000800000 */
[----:B------:R-:W-:Y:S01]  /*a0b0*/  LOP3.LUT R4, R11, R4, RZ, 0x3c, !PT ;  /* 0x000000040b047212 */ /* 0x000fe200078e3cff */
[----:B-1----:R-:W-:Y:S06]  /*a0c0*/  @!P0 BRA `(.L_x_213) ;  /* 0x0000000800b08947 */ /* 0x002fec0003800000 */
.L_x_248:
[----:B------:R-:W-:Y:S01]  /*a0d0*/  IMAD R3, R3, 0x8, R0 ;  /* 0x0000000803037824 */ /* 0x000fe200078e0200 */
[----:B------:R-:W-:-:S07]  /*a0e0*/  SHF.L.U32 R0, R4, 0x1f, RZ ;  /* 0x0000001f04007819 */ /* 0x000fce00000006ff */
.L_x_214:
[----:B-1----:R1:W2:Y:S02]  /*a0f0*/  SYNCS.PHASECHK.TRANS64.TRYWAIT P0, [R3+URZ], R0 ;  /* 0x00000000030075a7 */ /* 0x0022a4000800017f */
[----:B--2---:R-:W-:Y:S05]  /*a100*/  @!P0 NANOSLEEP.SYNCS 0x989680 ;  /* 0x009896800000895d */ /* 0x004fea0003900000 */
[----:B------:R-:W2:Y:S02]  /*a110*/  @!P0 SYNCS.PHASECHK.TRANS64 P0, [R3+URZ], R0 ;  /* 0x00000000030085a7 */ /* 0x000ea4000800007f */
[----:B--2---:R-:W-:Y:S05]  /*a120*/  @!P0 BRA `(.L_x_214) ;  /* 0xfffffffc00f08947 */ /* 0x004fea000383ffff */
.L_x_185:
[----:B------:R-:W-:Y:S05]  /*a130*/  BSYNC B0 ;  /* 0x0000000000007941 */ /* 0x000fea0003800000 */
.L_x_184:
[----:B------:R-:W-:Y:S05]  /*a140*/  EXIT ;  /* 0x000000000000794d */ /* 0x000fea0003800000 */
.L_x_18:
[----:B-1----:R-:W-:-:S04]  /*a150*/  IMAD.U32 R11, RZ, RZ, UR6 ;  /* 0x00000006ff0b7e24 */ /* 0x002fc8000f8e00ff */
[----:B------:R1:W4:Y:S03]  /*a160*/  SYNCS.PHASECHK.TRANS64.TRYWAIT P0, [R11+URZ], R10 ;  /* 0x0000000a0b0075a7 */ /* 0x000326000800017f */
[----:B----4-:R-:W-:Y:S05]  /*a170*/  @!P0 NANOSLEEP.SYNCS 0x989680 ;  /* 0x009896800000895d */ /* 0x010fea0003900000 */
[----:B------:R-:W4:Y:S02]  /*a180*/  @!P0 SYNCS.PHASECHK.TRANS64 P0, [R11+URZ], R10 ;  /* 0x0000000a0b0085a7 */ /* 0x000f24000800007f */
[----:B----4-:R-:W-:Y:S05]  /*a190*/  @!P0 BRA `(.L_x_18) ;  /* 0xfffffffc00ec8947 */ /* 0x010fea000383ffff */
[----:B------:R-:W-:Y:S05]  /*a1a0*/  BRA `(.L_x_17) ;  /* 0xffffff7400b47947 */ /* 0x000fea000383ffff */
.L_x_24:
[----:B-1----:R-:W-:-:S04]  /*a1b0*/  IMAD.U32 R140, RZ, RZ, UR12 ;  /* 0x0000000cff8c7e24 */ /* 0x002fc8000f8e00ff */
[----:B------:R1:W4:Y:S03]  /*a1c0*/  SYNCS.PHASECHK.TRANS64.TRYWAIT P0, [R140+URZ], R11 ;  /* 0x0000000b8c0075a7 */ /* 0x000326000800017f */
[----:B----4-:R-:W-:Y:S05]  /*a1d0*/  @!P0 NANOSLEEP.SYNCS 0x989680 ;  /* 0x009896800000895d */ /* 0x010fea0003900000 */
[----:B------:R-:W4:Y:S02]  /*a1e0*/  @!P0 SYNCS.PHASECHK.TRANS64 P0, [R140+URZ], R11 ;  /* 0x0000000b8c0085a7 */ /* 0x000f24000800007f */
[----:B----4-:R-:W-:Y:S05]  /*a1f0*/  @!P0 BRA `(.L_x_24) ;  /* 0xfffffffc00ec8947 */ /* 0x010fea000383ffff */
[----:B------:R-:W-:Y:S05]  /*a200*/  BRA `(.L_x_23) ;  /* 0xffffff7c00e47947 */ /* 0x000fea000383ffff */
.L_x_171:
[----:B------:R-:W-:Y:S01]  /*a210*/  BSSY B1, `(.L_x_215) ;  /* 0x0000006000017945 */ /* 0x000fe20003800000 */
[----:B------:R-:W-:-:S07]  /*a220*/  IMAD.MOV.U32 R7, RZ, RZ, -0x1 ;  /* 0xffffffffff077424 */ /* 0x000fce00078e00ff */
[----:B------:R-:W-:Y:S05]  /*a230*/  WARPSYNC.COLLECTIVE R7, `(.L_x_216) ;  /* 0x00000000070c7348 */ /* 0x000fea0003c00000 */
[----:B------:R-:W-:Y:S02]  /*a240*/  ELECT P1, UR62, PT ;  /* 0x00000000003e782f */ /* 0x000fe40003820000 */
[----:B------:R-:W-:Y:S01]  /*a250*/  MOV R7, UR62 ;  /* 0x0000003e00077c02 */ /* 0x000fe20008000f00 */
[----:B------:R-:W-:Y:S10]  /*a260*/  ENDCOLLECTIVE ;  /* 0x000000000000791b */ /* 0x000ff40003800000 */
.L_x_216:
[----:B------:R-:W-:Y:S05]  /*a270*/  BSYNC B1 ;  /* 0x0000000000017941 */ /* 0x000fea0003800000 */
.L_x_215:
[----:B------:R-:W-:Y:S05]  /*a280*/  BRA `(.L_x_217) ;  /* 0xffffffe000ec7947 */ /* 0x000fea000383ffff */
.L_x_174:
[----:B-1----:R1:W2:Y:S02]  /*a290*/  SYNCS.PHASECHK.TRANS64.TRYWAIT P1, [R19+URZ+0xe0], R10 ;  /* 0x0000e00a130075a7 */ /* 0x0022a4000802017f */
[----:B--2---:R-:W-:Y:S05]  /*a2a0*/  @!P1 NANOSLEEP.SYNCS 0x989680 ;  /* 0x009896800000995d */ /* 0x004fea0003900000 */
[----:B------:R-:W2:Y:S02]  /*a2b0*/  @!P1 SYNCS.PHASECHK.TRANS64 P1, [R19+URZ+0xe0], R10 ;  /* 0x0000e00a130095a7 */ /* 0x000ea4000802007f */
[----:B--2---:R-:W-:Y:S05]  /*a2c0*/  @!P1 BRA `(.L_x_174) ;  /* 0xfffffffc00f09947 */ /* 0x004fea000383ffff */
[----:B------:R-:W-:Y:S05]  /*a2d0*/  BRA `(.L_x_218) ;  /* 0xffffffe400207947 */ /* 0x000fea000383ffff */
.L_x_183:
[----:B------:R-:W-:Y:S01]  /*a2e0*/  BSSY B0, `(.L_x_219) ;  /* 0x0000006000007945 */ /* 0x000fe20003800000 */
[----:B------:R-:W-:-:S07]  /*a2f0*/  IMAD.MOV.U32 R7, RZ, RZ, -0x1 ;  /* 0xffffffffff077424 */ /* 0x000fce00078e00ff */
[----:B------:R-:W-:Y:S05]  /*a300*/  WARPSYNC.COLLECTIVE R7, `(.L_x_220) ;  /* 0x00000000070c7348 */ /* 0x000fea0003c00000 */
[----:B------:R-:W-:Y:S02]  /*a310*/  ELECT P1, UR62, PT ;  /* 0x00000000003e782f */ /* 0x000fe40003820000 */
[----:B------:R-:W-:Y:S01]  /*a320*/  MOV R7, UR62 ;  /* 0x0000003e00077c02 */ /* 0x000fe20008000f00 */
[----:B------:R-:W-:Y:S10]  /*a330*/  ENDCOLLECTIVE ;  /* 0x000000000000791b */ /* 0x000ff40003800000 */
.L_x_220:
[----:B------:R-:W-:Y:S05]  /*a340*/  BSYNC B0 ;  /* 0x0000000000007941 */ /* 0x000fea0003800000 */
.L_x_219:
[----:B------:R-:W-:Y:S01]  /*a350*/  PLOP3.LUT P0, PT, P1, PT, PT, 0x80, 0x0 ;  /* 0x000000000000781c */ /* 0x000fe20000f0f070 */
[----:B------:R-:W-:-:S12]  /*a360*/  BRA `(.L_x_221) ;  /* 0xffffffec00647947 */ /* 0x000fd8000383ffff */
.L_x_187:
[----:B0-----:R0:W1:Y:S02]  /*a370*/  SYNCS.PHASECHK.TRANS64.TRYWAIT P0, [R6+URZ], R3 ;  /* 0x00000003060075a7 */ /* 0x001064000800017f */
[----:B-1----:R-:W-:Y:S05]  /*a380*/  @!P0 NANOSLEEP.SYNCS 0x989680 ;  /* 0x009896800000895d */ /* 0x002fea0003900000 */
[----:B------:R-:W1:Y:S02]  /*a390*/  @!P0 SYNCS.PHASECHK.TRANS64 P0, [R6+URZ], R3 ;  /* 0x00000003060085a7 */ /* 0x000e64000800007f */
[----:B-1----:R-:W-:Y:S05]  /*a3a0*/  @!P0 BRA `(.L_x_187) ;  /* 0xfffffffc00f08947 */ /* 0x002fea000383ffff */
[----:B------:R-:W-:Y:S05]  /*a3b0*/  BRA `(.L_x_222) ;  /* 0xffffffec00a47947 */ /* 0x000fea000383ffff */
.L_x_188:
[----:B0-----:R0:W1:Y:S02]  /*a3c0*/  SYNCS.PHASECHK.TRANS64.TRYWAIT P0, [R7+URZ], R4 ;  /* 0x00000004070075a7 */ /* 0x001064000800017f */
[----:B-1----:R-:W-:Y:S05]  /*a3d0*/  @!P0 NANOSLEEP.SYNCS 0x989680 ;  /* 0x009896800000895d */ /* 0x002fea0003900000 */
[----:B------:R-:W1:Y:S02]  /*a3e0*/  @!P0 SYNCS.PHASECHK.TRANS64 P0, [R7+URZ], R4 ;  /* 0x00000004070085a7 */ /* 0x000e64000800007f */
[----:B-1----:R-:W-:Y:S05]  /*a3f0*/  @!P0 BRA `(.L_x_188) ;  /* 0xfffffffc00f08947 */ /* 0x002fea000383ffff */
[----:B------:R-:W-:Y:S05]  /*a400*/  BRA `(.L_x_223) ;  /* 0xffffffec00b47947 */ /* 0x000fea000383ffff */
.L_x_189:
[----:B0-----:R0:W1:Y:S02]  /*a410*/  SYNCS.PHASECHK.TRANS64.TRYWAIT P0, [R6+URZ], R5 ;  /* 0x00000005060075a7 */ /* 0x001064000800017f */
[----:B-1----:R-:W-:Y:S05]  /*a420*/  @!P0 NANOSLEEP.SYNCS 0x989680 ;  /* 0x009896800000895d */ /* 0x002fea0003900000 */
[----:B------:R-:W1:Y:S02]  /*a430*/  @!P0 SYNCS.PHASECHK.TRANS64 P0, [R6+URZ], R5 ;  /* 0x00000005060085a7 */ /* 0x000e64000800007f */
[----:B-1----:R-:W-:Y:S05]  /*a440*/  @!P0 BRA `(.L_x_189) ;  /* 0xfffffffc00f08947 */ /* 0x002fea000383ffff */
[----:B------:R-:W-:Y:S05]  /*a450*/  BRA `(.L_x_224) ;  /* 0xffffffec00c47947 */ /* 0x000fea000383ffff */
.L_x_190:
[----:B0-----:R0:W1:Y:S02]  /*a460*/  SYNCS.PHASECHK.TRANS64.TRYWAIT P0, [R9+URZ], R4 ;  /* 0x00000004090075a7 */ /* 0x001064000800017f */
[----:B-1----:R-:W-:Y:S05]  /*a470*/  @!P0 NANOSLEEP.SYNCS 0x989680 ;  /* 0x009896800000895d */ /* 0x002fea0003900000 */
[----:B------:R-:W1:Y:S02]  /*a480*/  @!P0 SYNCS.PHASECHK.TRANS64 P0, [R9+URZ], R4 ;  /* 0x00000004090085a7 */ /* 0x000e64000800007f */
[----:B-1----:R-:W-:Y:S05]  /*a490*/  @!P0 BRA `(.L_x_190) ;  /* 0xfffffffc00f08947 */ /* 0x002fea000383ffff */
[----:B------:R-:W-:Y:S05]  /*a4a0*/  BRA `(.L_x_225) ;  /* 0xffffffec00d47947 */ /* 0x000fea000383ffff */
.L_x_191:
[----:B0-----:R0:W1:Y:S02]  /*a4b0*/  SYNCS.PHASECHK.TRANS64.TRYWAIT P0, [R6+URZ], R5 ;  /* 0x00000005060075a7 */ /* 0x001064000800017f */
[----:B-1----:R-:W-:Y:S05]  /*a4c0*/  @!P0 NANOSLEEP.SYNCS 0x989680 ;  /* 0x009896800000895d */ /* 0x002fea0003900000 */
[----:B------:R-:W1:Y:S02]  /*a4d0*/  @!P0 SYNCS.PHASECHK.TRANS64 P0, [R6+URZ], R5 ;  /* 0x00000005060085a7 */ /* 0x000e64000800007f */
[----:B-1----:R-:W-:Y:S05]  /*a4e0*/  @!P0 BRA `(.L_x_191) ;  /* 0xfffffffc00f08947 */ /* 0x002fea000383ffff */
[----:B------:R-:W-:Y:S05]  /*a4f0*/  BRA `(.L_x_226) ;  /* 0xffffffec00e47947 */ /* 0x000fea000383ffff */
.L_x_192:
[----:B0-----:R0:W1:Y:S02]  /*a500*/  SYNCS.PHASECHK.TRANS64.TRYWAIT P0, [R9+URZ], R4 ;  /* 0x00000004090075a7 */ /* 0x001064000800017f */
[----:B-1----:R-:W-:Y:S05]  /*a510*/  @!P0 NANOSLEEP.SYNCS 0x989680 ;  /* 0x009896800000895d */ /* 0x002fea0003900000 */
[----:B------:R-:W1:Y:S02]  /*a520*/  @!P0 SYNCS.PHASECHK.TRANS64 P0, [R9+URZ], R4 ;  /* 0x00000004090085a7 */ /* 0x000e64000800007f */
[----:B-1----:R-:W-:Y:S05]  /*a530*/  @!P0 BRA `(.L_x_192) ;  /* 0xfffffffc00f08947 */ /* 0x002fea000383ffff */
[----:B------:R-:W-:Y:S05]  /*a540*/  BRA `(.L_x_227) ;  /* 0xffffffec00f47947 */ /* 0x000fea000383ffff */
.L_x_193:
[----:B0-----:R0:W1:Y:S02]  /*a550*/  SYNCS.PHASECHK.TRANS64.TRYWAIT P0, [R6+URZ], R5 ;  /* 0x00000005060075a7 */ /* 0x001064000800017f */
[----:B-1----:R-:W-:Y:S05]  /*a560*/  @!P0 NANOSLEEP.SYNCS 0x989680 ;  /* 0x009896800000895d */ /* 0x002fea0003900000 */
[----:B------:R-:W1:Y:S02]  /*a570*/  @!P0 SYNCS.PHASECHK.TRANS64 P0, [R6+URZ], R5 ;  /* 0x00000005060085a7 */ /* 0x000e64000800007f */
[----:B-1----:R-:W-:Y:S05]  /*a580*/  @!P0 BRA `(.L_x_193) ;  /* 0xfffffffc00f08947 */ /* 0x002fea000383ffff */
[----:B------:R-:W-:Y:S05]  /*a590*/  BRA `(.L_x_228) ;  /* 0xfffffff000047947 */ /* 0x000fea000383ffff */
.L_x_194:
[----:B0-----:R0:W1:Y:S02]  /*a5a0*/  SYNCS.PHASECHK.TRANS64.TRYWAIT P0, [R9+URZ], R4 ;  /* 0x00000004090075a7 */ /* 0x001064000800017f */
[----:B-1----:R-:W-:Y:S05]  /*a5b0*/  @!P0 NANOSLEEP.SYNCS 0x989680 ;  /* 0x009896800000895d */ /* 0x002fea0003900000 */
[----:B------:R-:W1:Y:S02]  /*a5c0*/  @!P0 SYNCS.PHASECHK.TRANS64 P0, [R9+URZ], R4 ;  /* 0x00000004090085a7 */ /* 0x000e64000800007f */
[----:B-1----:R-:W-:Y:S05]  /*a5d0*/  @!P0 BRA `(.L_x_194) ;  /* 0xfffffffc00f08947 */ /* 0x002fea000383ffff */
[----:B------:R-:W-:Y:S05]  /*a5e0*/  BRA `(.L_x_229) ;  /* 0xfffffff000147947 */ /* 0x000fea000383ffff */
.L_x_195:
[----:B0-----:R0:W1:Y:S02]  /*a5f0*/  SYNCS.PHASECHK.TRANS64.TRYWAIT P0, [R6+URZ], R5 ;  /* 0x00000005060075a7 */ /* 0x001064000800017f */
[----:B-1----:R-:W-:Y:S05]  /*a600*/  @!P0 NANOSLEEP.SYNCS 0x989680 ;  /* 0x009896800000895d */ /* 0x002fea0003900000 */
[----:B------:R-:W1:Y:S02]  /*a610*/  @!P0 SYNCS.PHASECHK.TRANS64 P0, [R6+URZ], R5 ;  /* 0x00000005060085a7 */ /* 0x000e64000800007f */
[----:B-1----:R-:W-:Y:S05]  /*a620*/  @!P0 BRA `(.L_x_195) ;  /* 0xfffffffc00f08947 */ /* 0x002fea000383ffff */
[----:B------:R-:W-:Y:S05]  /*a630*/  BRA `(.L_x_230) ;  /* 0xfffffff000247947 */ /* 0x000fea000383ffff */
.L_x_196:
[----:B0-----:R0:W1:Y:S02]  /*a640*/  SYNCS.PHASECHK.TRANS64.TRYWAIT P0, [R9+URZ], R4 ;  /* 0x00000004090075a7 */ /* 0x001064000800017f */
[----:B-1----:R-:W-:Y:S05]  /*a650*/  @!P0 NANOSLEEP.SYNCS 0x989680 ;  /* 0x009896800000895d */ /* 0x002fea0003900000 */
[----:B------:R-:W1:Y:S02]  /*a660*/  @!P0 SYNCS.PHASECHK.TRANS64 P0, [R9+URZ], R4 ;  /* 0x00000004090085a7 */ /* 0x000e64000800007f */
[----:B-1----:R-:W-:Y:S05]  /*a670*/  @!P0 BRA `(.L_x_196) ;  /* 0xfffffffc00f08947 */ /* 0x002fea000383ffff */
[----:B------:R-:W-:Y:S05]  /*a680*/  BRA `(.L_x_231) ;  /* 0xfffffff000347947 */ /* 0x000fea000383ffff */
.L_x_197:
[----:B0-----:R0:W1:Y:S02]  /*a690*/  SYNCS.PHASECHK.TRANS64.TRYWAIT P0, [R6+URZ], R5 ;  /* 0x00000005060075a7 */ /* 0x001064000800017f */
[----:B-1----:R-:W-:Y:S05]  /*a6a0*/  @!P0 NANOSLEEP.SYNCS 0x989680 ;  /* 0x009896800000895d */ /* 0x002fea0003900000 */
[----:B------:R-:W1:Y:S02]  /*a6b0*/  @!P0 SYNCS.PHASECHK.TRANS64 P0, [R6+URZ], R5 ;  /* 0x00000005060085a7 */ /* 0x000e64000800007f */
[----:B-1----:R-:W-:Y:S05]  /*a6c0*/  @!P0 BRA `(.L_x_197) ;  /* 0xfffffffc00f08947 */ /* 0x002fea000383ffff */
[----:B------:R-:W-:Y:S05]  /*a6d0*/  BRA `(.L_x_232) ;  /* 0xfffffff000447947 */ /* 0x000fea000383ffff */
.L_x_198:
[----:B0-----:R0:W1:Y:S02]  /*a6e0*/  SYNCS.PHASECHK.TRANS64.TRYWAIT P0, [R9+URZ], R4 ;  /* 0x00000004090075a7 */ /* 0x001064000800017f */
[----:B-1----:R-:W-:Y:S05]  /*a6f0*/  @!P0 NANOSLEEP.SYNCS 0x989680 ;  /* 0x009896800000895d */ /* 0x002fea0003900000 */
[----:B------:R-:W1:Y:S02]  /*a700*/  @!P0 SYNCS.PHASECHK.TRANS64 P0, [R9+URZ], R4 ;  /* 0x00000004090085a7 */ /* 0x000e64000800007f */
[----:B-1----:R-:W-:Y:S05]  /*a710*/  @!P0 BRA `(.L_x_198) ;  /* 0xfffffffc00f08947 */ /* 0x002fea000383ffff */
[----:B------:R-:W-:Y:S05]  /*a720*/  BRA `(.L_x_233) ;  /* 0xfffffff000547947 */ /* 0x000fea000383ffff */
.L_x_199:
[----:B0-----:R0:W1:Y:S02]  /*a730*/  SYNCS.PHASECHK.TRANS64.TRYWAIT P0, [R6+URZ], R5 ;  /* 0x00000005060075a7 */ /* 0x001064000800017f */
[----:B-1----:R-:W-:Y:S05]  /*a740*/  @!P0 NANOSLEEP.SYNCS 0x989680 ;  /* 0x009896800000895d */ /* 0x002fea0003900000 */
[----:B------:R-:W1:Y:S02]  /*a750*/  @!P0 SYNCS.PHASECHK.TRANS64 P0, [R6+URZ], R5 ;  /* 0x00000005060085a7 */ /* 0x000e64000800007f */
[----:B-1----:R-:W-:Y:S05]  /*a760*/  @!P0 BRA `(.L_x_199) ;  /* 0xfffffffc00f08947 */ /* 0x002fea000383ffff */
[----:B------:R-:W-:Y:S05]  /*a770*/  BRA `(.L_x_234) ;  /* 0xfffffff000647947 */ /* 0x000fea000383ffff */
.L_x_200:
[----:B0-----:R0:W1:Y:S02]  /*a780*/  SYNCS.PHASECHK.TRANS64.TRYWAIT P0, [R9+URZ], R4 ;  /* 0x00000004090075a7 */ /* 0x001064000800017f */
[----:B-1----:R-:W-:Y:S05]  /*a790*/  @!P0 NANOSLEEP.SYNCS 0x989680 ;  /* 0x009896800000895d */ /* 0x002fea0003900000 */
[----:B------:R-:W1:Y:S02]  /*a7a0*/  @!P0 SYNCS.PHASECHK.TRANS64 P0, [R9+URZ], R4 ;  /* 0x00000004090085a7 */ /* 0x000e64000800007f */
[----:B-1----:R-:W-:Y:S05]  /*a7b0*/  @!P0 BRA `(.L_x_200) ;  /* 0xfffffffc00f08947 */ /* 0x002fea000383ffff */
[----:B------:R-:W-:Y:S05]  /*a7c0*/  BRA `(.L_x_235) ;  /* 0xfffffff000747947 */ /* 0x000fea000383ffff */
.L_x_201:
[----:B0-----:R0:W1:Y:S02]  /*a7d0*/  SYNCS.PHASECHK.TRANS64.TRYWAIT P0, [R6+URZ], R5 ;  /* 0x00000005060075a7 */ /* 0x001064000800017f */
[----:B-1----:R-:W-:Y:S05]  /*a7e0*/  @!P0 NANOSLEEP.SYNCS 0x989680 ;  /* 0x009896800000895d */ /* 0x002fea0003900000 */
[----:B------:R-:W1:Y:S02]  /*a7f0*/  @!P0 SYNCS.PHASECHK.TRANS64 P0, [R6+URZ], R5 ;  /* 0x00000005060085a7 */ /* 0x000e64000800007f */
[----:B-1----:R-:W-:Y:S05]  /*a800*/  @!P0 BRA `(.L_x_201) ;  /* 0xfffffffc00f08947 */ /* 0x002fea000383ffff */
[----:B------:R-:W-:Y:S05]  /*a810*/  BRA `(.L_x_236) ;  /* 0xfffffff000847947 */ /* 0x000fea000383ffff */
.L_x_202:
[----:B0-----:R0:W1:Y:S02]  /*a820*/  SYNCS.PHASECHK.TRANS64.TRYWAIT P0, [R9+URZ], R4 ;  /* 0x00000004090075a7 */ /* 0x001064000800017f */
[----:B-1----:R-:W-:Y:S05]  /*a830*/  @!P0 NANOSLEEP.SYNCS 0x989680 ;  /* 0x009896800000895d */ /* 0x002fea0003900000 */
[----:B------:R-:W1:Y:S02]  /*a840*/  @!P0 SYNCS.PHASECHK.TRANS64 P0, [R9+URZ], R4 ;  /* 0x00000004090085a7 */ /* 0x000e64000800007f */
[----:B-1----:R-:W-:Y:S05]  /*a850*/  @!P0 BRA `(.L_x_202) ;  /* 0xfffffffc00f08947 */ /* 0x002fea000383ffff */
[----:B------:R-:W-:Y:S05]  /*a860*/  BRA `(.L_x_237) ;  /* 0xfffffff000947947 */ /* 0x000fea000383ffff */
.L_x_203:
[----:B0-----:R0:W1:Y:S02]  /*a870*/  SYNCS.PHASECHK.TRANS64.TRYWAIT P0, [R6+URZ], R5 ;  /* 0x00000005060075a7 */ /* 0x001064000800017f */
[----:B-1----:R-:W-:Y:S05]  /*a880*/  @!P0 NANOSLEEP.SYNCS 0x989680 ;  /* 0x009896800000895d */ /* 0x002fea0003900000 */
[----:B------:R-:W1:Y:S02]  /*a890*/  @!P0 SYNCS.PHASECHK.TRANS64 P0, [R6+URZ], R5 ;  /* 0x00000005060085a7 */ /* 0x000e64000800007f */
[----:B-1----:R-:W-:Y:S05]  /*a8a0*/  @!P0 BRA `(.L_x_203) ;  /* 0xfffffffc00f08947 */ /* 0x002fea000383ffff */
[----:B------:R-:W-:Y:S05]  /*a8b0*/  BRA `(.L_x_238) ;  /* 0xfffffff000a47947 */ /* 0x000fea000383ffff */
.L_x_204:
[----:B0-----:R0:W1:Y:S02]  /*a8c0*/  SYNCS.PHASECHK.TRANS64.TRYWAIT P0, [R9+URZ], R4 ;  /* 0x00000004090075a7 */ /* 0x001064000800017f */
[----:B-1----:R-:W-:Y:S05]  /*a8d0*/  @!P0 NANOSLEEP.SYNCS 0x989680 ;  /* 0x009896800000895d */ /* 0x002fea0003900000 */
[----:B------:R-:W1:Y:S02]  /*a8e0*/  @!P0 SYNCS.PHASECHK.TRANS64 P0, [R9+URZ], R4 ;  /* 0x00000004090085a7 */ /* 0x000e64000800007f */
[----:B-1----:R-:W-:Y:S05]  /*a8f0*/  @!P0 BRA `(.L_x_204) ;  /* 0xfffffffc00f08947 */ /* 0x002fea000383ffff */
[----:B------:R-:W-:Y:S05]  /*a900*/  BRA `(.L_x_239) ;  /* 0xfffffff000b47947 */ /* 0x000fea000383ffff */
.L_x_205:
[----:B0-----:R0:W1:Y:S02]  /*a910*/  SYNCS.PHASECHK.TRANS64.TRYWAIT P0, [R6+URZ], R5 ;  /* 0x00000005060075a7 */ /* 0x001064000800017f */
[----:B-1----:R-:W-:Y:S05]  /*a920*/  @!P0 NANOSLEEP.SYNCS 0x989680 ;  /* 0x009896800000895d */ /* 0x002fea0003900000 */
[----:B------:R-:W1:Y:S02]  /*a930*/  @!P0 SYNCS.PHASECHK.TRANS64 P0, [R6+URZ], R5 ;  /* 0x00000005060085a7 */ /* 0x000e64000800007f */
[----:B-1----:R-:W-:Y:S05]  /*a940*/  @!P0 BRA `(.L_x_205) ;  /* 0xfffffffc00f08947 */ /* 0x002fea000383ffff */
[----:B------:R-:W-:Y:S05]  /*a950*/  BRA `(.L_x_240) ;  /* 0xfffffff000c47947 */ /* 0x000fea000383ffff */
.L_x_206:
[----:B0-----:R0:W1:Y:S02]  /*a960*/  SYNCS.PHASECHK.TRANS64.TRYWAIT P0, [R9+URZ], R4 ;  /* 0x00000004090075a7 */ /* 0x001064000800017f */
[----:B-1----:R-:W-:Y:S05]  /*a970*/  @!P0 NANOSLEEP.SYNCS 0x989680 ;  /* 0x009896800000895d */ /* 0x002fea0003900000 */
[----:B------:R-:W1:Y:S02]  /*a980*/  @!P0 SYNCS.PHASECHK.TRANS64 P0, [R9+URZ], R4 ;  /* 0x00000004090085a7 */ /* 0x000e64000800007f */
[----:B-1----:R-:W-:Y:S05]  /*a990*/  @!P0 BRA `(.L_x_206) ;  /* 0xfffffffc00f08947 */ /* 0x002fea000383ffff */
[----:B------:R-:W-:Y:S05]  /*a9a0*/  BRA `(.L_x_241) ;  /* 0xfffffff000d47947 */ /* 0x000fea000383ffff */
.L_x_207:
[----:B0-----:R0:W1:Y:S02]  /*a9b0*/  SYNCS.PHASECHK.TRANS64.TRYWAIT P0, [R6+URZ], R5 ;  /* 0x00000005060075a7 */ /* 0x001064000800017f */
[----:B-1----:R-:W-:Y:S05]  /*a9c0*/  @!P0 NANOSLEEP.SYNCS 0x989680 ;  /* 0x009896800000895d */ /* 0x002fea0003900000 */
[----:B------:R-:W1:Y:S02]  /*a9d0*/  @!P0 SYNCS.PHASECHK.TRANS64 P0, [R6+URZ], R5 ;  /* 0x00000005060085a7 */ /* 0x000e64000800007f */
[----:B-1----:R-:W-:Y:S05]  /*a9e0*/  @!P0 BRA `(.L_x_207) ;  /* 0xfffffffc00f08947 */ /* 0x002fea000383ffff */
[----:B------:R-:W-:Y:S05]  /*a9f0*/  BRA `(.L_x_242) ;  /* 0xfffffff000e47947 */ /* 0x000fea000383ffff */
.L_x_208:
[----:B0-----:R0:W1:Y:S02]  /*aa00*/  SYNCS.PHASECHK.TRANS64.TRYWAIT P0, [R9+URZ], R4 ;  /* 0x00000004090075a7 */ /* 0x001064000800017f */
[----:B-1----:R-:W-:Y:S05]  /*aa10*/  @!P0 NANOSLEEP.SYNCS 0x989680 ;  /* 0x009896800000895d */ /* 0x002fea0003900000 */
[----:B------:R-:W1:Y:S02]  /*aa20*/  @!P0 SYNCS.PHASECHK.TRANS64 P0, [R9+URZ], R4 ;  /* 0x00000004090085a7 */ /* 0x000e64000800007f */
[----:B-1----:R-:W-:Y:S05]  /*aa30*/  @!P0 BRA `(.L_x_208) ;  /* 0xfffffffc00f08947 */ /* 0x002fea000383ffff */
[----:B------:R-:W-:Y:S05]  /*aa40*/  BRA `(.L_x_243) ;  /* 0xfffffff000f47947 */ /* 0x000fea000383ffff */
.L_x_209:
[----:B0-----:R0:W1:Y:S02]  /*aa50*/  SYNCS.PHASECHK.TRANS64.TRYWAIT P0, [R6+URZ], R5 ;  /* 0x00000005060075a7 */ /* 0x001064000800017f */
[----:B-1----:R-:W-:Y:S05]  /*aa60*/  @!P0 NANOSLEEP.SYNCS 0x989680 ;  /* 0x009896800000895d */ /* 0x002fea0003900000 */
[----:B------:R-:W1:Y:S02]  /*aa70*/  @!P0 SYNCS.PHASECHK.TRANS64 P0, [R6+URZ], R5 ;  /* 0x00000005060085a7 */ /* 0x000e64000800007f */
[----:B-1----:R-:W-:Y:S05]  /*aa80*/  @!P0 BRA `(.L_x_209) ;  /* 0xfffffffc00f08947 */ /* 0x002fea000383ffff */
[----:B------:R-:W-:Y:S05]  /*aa90*/  BRA `(.L_x_244) ;  /* 0xfffffff400047947 */ /* 0x000fea000383ffff */
.L_x_210:
[----:B0-----:R0:W1:Y:S02]  /*aaa0*/  SYNCS.PHASECHK.TRANS64.TRYWAIT P0, [R9+URZ], R4 ;  /* 0x00000004090075a7 */ /* 0x001064000800017f */
[----:B-1----:R-:W-:Y:S05]  /*aab0*/  @!P0 NANOSLEEP.SYNCS 0x989680 ;  /* 0x009896800000895d */ /* 0x002fea0003900000 */
[----:B------:R-:W1:Y:S02]  /*aac0*/  @!P0 SYNCS.PHASECHK.TRANS64 P0, [R9+URZ], R4 ;  /* 0x00000004090085a7 */ /* 0x000e64000800007f */
[----:B-1----:R-:W-:Y:S05]  /*aad0*/  @!P0 BRA `(.L_x_210) ;  /* 0xfffffffc00f08947 */ /* 0x002fea000383ffff */
[----:B------:R-:W-:Y:S05]  /*aae0*/  BRA `(.L_x_245) ;  /* 0xfffffff400147947 */ /* 0x000fea000383ffff */
.L_x_211:
[----:B0-----:R0:W1:Y:S02]  /*aaf0*/  SYNCS.PHASECHK.TRANS64.TRYWAIT P0, [R6+URZ], R5 ;  /* 0x00000005060075a7 */ /* 0x001064000800017f */
[----:B-1----:R-:W-:Y:S05]  /*ab00*/  @!P0 NANOSLEEP.SYNCS 0x989680 ;  /* 0x009896800000895d */ /* 0x002fea0003900000 */
[----:B------:R-:W1:Y:S02]  /*ab10*/  @!P0 SYNCS.PHASECHK.TRANS64 P0, [R6+URZ], R5 ;  /* 0x00000005060085a7 */ /* 0x000e64000800007f */
[----:B-1----:R-:W-:Y:S05]  /*ab20*/  @!P0 BRA `(.L_x_211) ;  /* 0xfffffffc00f08947 */ /* 0x002fea000383ffff */
[----:B------:R-:W-:Y:S05]  /*ab30*/  BRA `(.L_x_246) ;  /* 0xfffffff400247947 */ /* 0x000fea000383ffff */
.L_x_212:
[----:B0-----:R0:W1:Y:S02]  /*ab40*/  SYNCS.PHASECHK.TRANS64.TRYWAIT P0, [R9+URZ], R4 ;  /* 0x00000004090075a7 */ /* 0x001064000800017f */
[----:B-1----:R-:W-:Y:S05]  /*ab50*/  @!P0 NANOSLEEP.SYNCS 0x989680 ;  /* 0x009896800000895d */ /* 0x002fea0003900000 */
[----:B------:R-:W1:Y:S02]  /*ab60*/  @!P0 SYNCS.PHASECHK.TRANS64 P0, [R9+URZ], R4 ;  /* 0x00000004090085a7 */ /* 0x000e64000800007f */
[----:B-1----:R-:W-:Y:S05]  /*ab70*/  @!P0 BRA `(.L_x_212) ;  /* 0xfffffffc00f08947 */ /* 0x002fea000383ffff */
[----:B------:R-:W-:Y:S05]  /*ab80*/  BRA `(.L_x_247) ;  /* 0xfffffff400347947 */ /* 0x000fea000383ffff */
.L_x_213:
[----:B0-----:R0:W1:Y:S02]  /*ab90*/  SYNCS.PHASECHK.TRANS64.TRYWAIT P0, [R6+URZ], R5 ;  /* 0x00000005060075a7 */ /* 0x001064000800017f */
[----:B-1----:R-:W-:Y:S05]  /*aba0*/  @!P0 NANOSLEEP.SYNCS 0x989680 ;  /* 0x009896800000895d */ /* 0x002fea0003900000 */
[----:B------:R-:W1:Y:S02]  /*abb0*/  @!P0 SYNCS.PHASECHK.TRANS64 P0, [R6+URZ], R5 ;  /* 0x00000005060085a7 */ /* 0x000e64000800007f */
[----:B-1----:R-:W-:Y:S05]  /*abc0*/  @!P0 BRA `(.L_x_213) ;  /* 0xfffffffc00f08947 */ /* 0x002fea000383ffff */
[----:B------:R-:W-:Y:S05]  /*abd0*/  BRA `(.L_x_248) ;  /* 0xfffffff4003c7947 */ /* 0x000fea000383ffff */
.L_x_249:
[----:B------:R-:W-:-:S00]  /*abe0*/  BRA `(.L_x_249) ;  /* 0xfffffffc00fc7947 */ /* 0x000fc0000383ffff */
[----:B------:R-:W-:-:S00]  /*abf0*/  NOP ;  /* 0x0000000000007918 */ /* 0x000fc00000000000 */
        /* <DEDUP_REMOVED lines=8> */
.L_x_250:


//--------------------- .nv.shared._ZN7cutlass13device_kernelINS_4gemm6kernel13GemmUniversalIN4cute5tupleIJiiiiEEENS1_10collective13CollectiveMmaINS1_37MainloopSm90TmaGmmaWarpSpecializedFP8ILi28ENS5_IJNS4_1CILi1EEESB_SB_EEENS1_35KernelTmaWarpSpecializedCooperativeEEENS5_IJNSA_ILi128EEESF_NSA_ILi32EEEEEENS_12float_e4m3_tENS5_IJlSB_lEEENS_12float_e5m2_tESJ_NS4_8TiledMMAINS4_8MMA_AtomIJNS4_4SM904GMMA31MMA_64x128x32_F32E4M3E5M2_SS_TNILNSO_7ScaleInE1ELSQ_1EEEEEENS4_6LayoutINS5_IJNSA_ILi2EEESB_SB_EEENS5_IJSB_NSA_ILi0EEESW_EEEEENS5_IJNS4_10UnderscoreESZ_SZ_EEEEENS4_13SM90_TMA_LOADENS4_14ComposedLayoutINS4_7SwizzleILi1ELi4ELi3EEENS4_18smem_ptr_flag_bitsILi8EEENST_INS5_IJNSA_ILi8EEESG_EEENS5_IJSG_SB_EEEEEEEvNS4_8identityES12_S1C_vS1D_EENS_8epilogue10collective6detail29Sm90TmaWarpSpecializedAdapterINS1G_15DefaultEpilogueISI_SJ_SJ_NS1F_6thread17LinearCombinationISI_Li1EffLNS1K_9ScaleType4KindE0ELNS_15FloatRoundStyleE2ESI_EENS1_15EpilogueDefaultEEEEEvvEEEEvNT_6ParamsE --------------------------
	.section	.nv.shared._ZN7cutlass13device_kernelINS_4gemm6kernel13GemmUniversalIN4cute5tupleIJiiiiEEENS1_10collective13CollectiveMmaINS1_37MainloopSm90TmaGmmaWarpSpecializedFP8ILi28ENS5_IJNS4_1CILi1EEESB_SB_EEENS1_35KernelTmaWarpSpecializedCooperativeEEENS5_IJNSA_ILi128EEESF_NSA_ILi32EEEEEENS_12float_e4m3_tENS5_IJlSB_lEEENS_12float_e5m2_tESJ_NS4_8TiledMMAINS4_8MMA_AtomIJNS4_4SM904GMMA31MMA_64x128x32_F32E4M3E5M2_SS_TNILNSO_7ScaleInE1ELSQ_1EEEEEENS4_6LayoutINS5_IJNSA_ILi2EEESB_SB_EEENS5_IJSB_NSA_ILi0EEESW_EEEEENS5_IJNS4_10UnderscoreESZ_SZ_EEEEENS4_13SM90_TMA_LOADENS4_14ComposedLayoutINS4_7SwizzleILi1ELi4ELi3EEENS4_18smem_ptr_flag_bitsILi8EEENST_INS5_IJNSA_ILi8EEESG_EEENS5_IJSG_SB_EEEEEEEvNS4_8identityES12_S1C_vS1D_EENS_8epilogue10collective6detail29Sm90TmaWarpSpecializedAdapterINS1G_15DefaultEpilogueISI_SJ_SJ_NS1F_6thread17LinearCombinationISI_Li1EffLNS1K_9ScaleType4KindE0ELNS_15FloatRoundStyleE2ESI_EENS1_15EpilogueDefaultEEEEEvvEEEEvNT_6ParamsE,"aw",@nobits
	.sectionflags	@""
	.align	16
	.zero		1024


//--------------------- .nv.shared.reserved.0     --------------------------
	.section	.nv.shared.reserved.0,"aw",@nobits
	.weak		__nv_reservedSMEM_offset_0_alias
	.size		__nv_reservedSMEM_offset_0_alias, 0, 0
	.other		__nv_reservedSMEM_offset_0_alias,@"STO_CUDA_RESERVED_SHARED STV_DEFAULT"
__nv_reservedSMEM_offset_0_alias:
	.zero		0


//--------------------- .nv.global                --------------------------
	.section	.nv.global,"aw",@nobits
.nv.global:
	.type		_ZN40_INTERNAL_8ddf023c_4_k_cu_0b9a36dd_280704cute1_E,@object
	.size		_ZN40_INTERNAL_8ddf023c_4_k_cu_0b9a36dd_280704cute1_E,(_ZN40_INTERNAL_8ddf023c_4_k_cu_0b9a36dd_280704cuda3std3__45__cpo6cbeginE - _ZN40_INTERNAL_8ddf023c_4_k_cu_0b9a36dd_280704cute1_E)
_ZN40_INTERNAL_8ddf023c_4_k_cu_0b9a36dd_280704cute1_E:
	.zero		1
	.type		_ZN40_INTERNAL_8ddf023c_4_k_cu_0b9a36dd_280704cuda3std3__45__cpo6cbeginE,@object
	.size		_ZN40_INTERNAL_8ddf023c_4_k_cu_0b9a36dd_280704cuda3std3__45__cpo6cbeginE,(_ZN40_INTERNAL_8ddf023c_4_k_cu_0b9a36dd_280704cuda3std3__48in_placeE - _ZN40_INTERNAL_8ddf023c_4_k_cu_0b9a36dd_280704cuda3std3__45__cpo6cbeginE)
_ZN40_INTERNAL_8ddf023c_4_k_cu_0b9a36dd_280704cuda3std3__45__cpo6cbeginE:
	.zero		1
	.type		_ZN40_INTERNAL_8ddf023c_4_k_cu_0b9a36dd_280704cuda3std3__48in_placeE,@object
	.size		_ZN40_INTERNAL_8ddf023c_4_k_cu_0b9a36dd_280704cuda3std3__48in_placeE,(_ZN40_INTERNAL_8ddf023c_4_k_cu_0b9a36dd_280704cuda3std6ranges3__45__cpo9iter_moveE - _ZN40_INTERNAL_8ddf023c_4_k_cu_0b9a36dd_280704cuda3std3__48in_placeE)
_ZN40_INTERNAL_8ddf023c_4_k_cu_0b9a36dd_280704cuda3std3__48in_placeE:
	.zero		1
	.type		_ZN40_INTERNAL_8ddf023c_4_k_cu_0b9a36dd_280704cuda3std6ranges3__45__cpo9iter_moveE,@object
	.size		_ZN40_INTERNAL_8ddf023c_4_k_cu_0b9a36dd_280704cuda3std6ranges3__45__cpo9iter_moveE,(_ZN40_INTERNAL_8ddf023c_4_k_cu_0b9a36dd_280704cuda3std3__45__cpo5beginE - _ZN40_INTERNAL_8ddf023c_4_k_cu_0b9a36dd_280704cuda3std6ranges3__45__cpo9iter_moveE)
_ZN40_INTERNAL_8ddf023c_4_k_cu_0b9a36dd_280704cuda3std6ranges3__45__cpo9iter_moveE:
	.zero		1
	.type		_ZN40_INTERNAL_8ddf023c_4_k_cu_0b9a36dd_280704cuda3std3__45__cpo5beginE,@object
	.size		_ZN40_INTERNAL_8ddf023c_4_k_cu_0b9a36dd_280704cuda3std3__45__cpo5beginE,(_ZN40_INTERNAL_8ddf023c_4_k_cu_0b9a36dd_280704cuda3std3__442_GLOBAL__N__8ddf023c_4_k_cu_0b9a36dd_280706ignoreE - _ZN40_INTERNAL_8ddf023c_4_k_cu_0b9a36dd_280704cuda3std3__45__cpo5beginE)
_ZN40_INTERNAL_8ddf023c_4_k_cu_0b9a36dd_280704cuda3std3__45__cpo5beginE:
	.zero		1
	.type		_ZN40_INTERNAL_8ddf023c_4_k_cu_0b9a36dd_280704cuda3std3__442_GLOBAL__N__8ddf023c_4_k_cu_0b9a36dd_280706ignoreE,@object
	.size		_ZN40_INTERNAL_8ddf023c_4_k_cu_0b9a36dd_280704cuda3std3__442_GLOBAL__N__8ddf023c_4_k_cu_0b9a36dd_280706ignoreE,(_ZN40_INTERNAL_8ddf023c_4_k_cu_0b9a36dd_280704cute7productE - _ZN40_INTERNAL_8ddf023c_4_k_cu_0b9a36dd_280704cuda3std3__442_GLOBAL__N__8ddf023c_4_k_cu_0b9a36dd_280706ignoreE)
_ZN40_INTERNAL_8ddf023c_4_k_cu_0b9a36dd_280704cuda3std3__442_GLOBAL__N__8ddf023c_4_k_cu_0b9a36dd_280706ignoreE:
	.zero		1
	.type		_ZN40_INTERNAL_8ddf023c_4_k_cu_0b9a36dd_280704cute7productE,@object
	.size		_ZN40_INTERNAL_8ddf023c_4_k_cu_0b9a36dd_280704cute7productE,(_ZN40_INTERNAL_8ddf023c_4_k_cu_0b9a36dd_280704cuda3std3__45__cpo3endE - _ZN40_INTERNAL_8ddf023c_4_k_cu_0b9a36dd_280704cute7productE)
_ZN40_INTERNAL_8ddf023c_4_k_cu_0b9a36dd_280704cute7productE:
	.zero		1
	.type		_ZN40_INTERNAL_8ddf023c_4_k_cu_0b9a36dd_280704cuda3std3__45__cpo3endE,@object
	.size		_ZN40_INTERNAL_8ddf023c_4_k_cu_0b9a36dd_280704cuda3std3__45__cpo3endE,(_ZN40_INTERNAL_8ddf023c_4_k_cu_0b9a36dd_280704cuda3std3__419piecewise_constructE - _ZN40_INTERNAL_8ddf023c_4_k_cu_0b9a36dd_280704cuda3std3__45__cpo3endE)
_ZN40_INTERNAL_8ddf023c_4_k_cu_0b9a36dd_280704cuda3std3__45__cpo3endE:
	.zero		1
	.type		_ZN40_INTERNAL_8ddf023c_4_k_cu_0b9a36dd_280704cuda3std3__419piecewise_constructE,@object
	.size		_ZN40_INTERNAL_8ddf023c_4_k_cu_0b9a36dd_280704cuda3std3__419piecewise_constructE,(_ZN40_INTERNAL_8ddf023c_4_k_cu_0b9a36dd_280704cuda3std3__45__cpo4cendE - _ZN40_INTERNAL_8ddf023c_4_k_cu_0b9a36dd_280704cuda3std3__419piecewise_constructE)
_ZN40_INTERNAL_8ddf023c_4_k_cu_0b9a36dd_280704cuda3std3__419piecewise_constructE:
	.zero		1
	.type		_ZN40_INTERNAL_8ddf023c_4_k_cu_0b9a36dd_280704cuda3std3__45__cpo4cendE,@object
	.size		_ZN40_INTERNAL_8ddf023c_4_k_cu_0b9a36dd_280704cuda3std3__45__cpo4cendE,(_ZN40_INTERNAL_8ddf023c_4_k_cu_0b9a36dd_280704cuda3std6ranges3__45__cpo4swapE - _ZN40_INTERNAL_8ddf023c_4_k_cu_0b9a36dd_280704cuda3std3__45__cpo4cendE)
_ZN40_INTERNAL_8ddf023c_4_k_cu_0b9a36dd_280704cuda3std3__45__cpo4cendE:
	.zero		1
	.type		_ZN40_INTERNAL_8ddf023c_4_k_cu_0b9a36dd_280704cuda3std6ranges3__45__cpo4swapE,@object
	.size		_ZN40_INTERNAL_8ddf023c_4_k_cu_0b9a36dd_280704cuda3std6ranges3__45__cpo4swapE,(.L_7 - _ZN40_INTERNAL_8ddf023c_4_k_cu_0b9a36dd_280704cuda3std6ranges3__45__cpo4swapE)
_ZN40_INTERNAL_8ddf023c_4_k_cu_0b9a36dd_280704cuda3std6ranges3__45__cpo4swapE:
	.zero		1
.L_7:


//--------------------- .nv.constant0._ZN7cutlass13device_kernelINS_4gemm6kernel13GemmUniversalIN4cute5tupleIJiiiiEEENS1_10collective13CollectiveMmaINS1_37MainloopSm90TmaGmmaWarpSpecializedFP8ILi28ENS5_IJNS4_1CILi1EEESB_SB_EEENS1_35KernelTmaWarpSpecializedCooperativeEEENS5_IJNSA_ILi128EEESF_NSA_ILi32EEEEEENS_12float_e4m3_tENS5_IJlSB_lEEENS_12float_e5m2_tESJ_NS4_8TiledMMAINS4_8MMA_AtomIJNS4_4SM904GMMA31MMA_64x128x32_F32E4M3E5M2_SS_TNILNSO_7ScaleInE1ELSQ_1EEEEEENS4_6LayoutINS5_IJNSA_ILi2EEESB_SB_EEENS5_IJSB_NSA_ILi0EEESW_EEEEENS5_IJNS4_10UnderscoreESZ_SZ_EEEEENS4_13SM90_TMA_LOADENS4_14ComposedLayoutINS4_7SwizzleILi1ELi4ELi3EEENS4_18smem_ptr_flag_bitsILi8EEENST_INS5_IJNSA_ILi8EEESG_EEENS5_IJSG_SB_EEEEEEEvNS4_8identityES12_S1C_vS1D_EENS_8epilogue10collective6detail29Sm90TmaWarpSpecializedAdapterINS1G_15DefaultEpilogueISI_SJ_SJ_NS1F_6thread17LinearCombinationISI_Li1EffLNS1K_9ScaleType4KindE0ELNS_15FloatRoundStyleE2ESI_EENS1_15EpilogueDefaultEEEEEvvEEEEvNT_6ParamsE --------------------------
	.section	.nv.constant0._ZN7cutlass13device_kernelINS_4gemm6kernel13GemmUniversalIN4cute5tupleIJiiiiEEENS1_10collective13CollectiveMmaINS1_37MainloopSm90TmaGmmaWarpSpecializedFP8ILi28ENS5_IJNS4_1CILi1EEESB_SB_EEENS1_35KernelTmaWarpSpecializedCooperativeEEENS5_IJNSA_ILi128EEESF_NSA_ILi32EEEEEENS_12float_e4m3_tENS5_IJlSB_lEEENS_12float_e5m2_tESJ_NS4_8TiledMMAINS4_8MMA_AtomIJNS4_4SM904GMMA31MMA_64x128x32_F32E4M3E5M2_SS_TNILNSO_7ScaleInE1ELSQ_1EEEEEENS4_6LayoutINS5_IJNSA_ILi2EEESB_SB_EEENS5_IJSB_NSA_ILi0EEESW_EEEEENS5_IJNS4_10UnderscoreESZ_SZ_EEEEENS4_13SM90_TMA_LOADENS4_14ComposedLayoutINS4_7SwizzleILi1ELi4ELi3EEENS4_18smem_ptr_flag_bitsILi8EEENST_INS5_IJNSA_ILi8EEESG_EEENS5_IJSG_SB_EEEEEEEvNS4_8identityES12_S1C_vS1D_EENS_8epilogue10collective6detail29Sm90TmaWarpSpecializedAdapterINS1G_15DefaultEpilogueISI_SJ_SJ_NS1F_6thread17LinearCombinationISI_Li1EffLNS1K_9ScaleType4KindE0ELNS_15FloatRoundStyleE2ESI_EENS1_15EpilogueDefaultEEEEEvvEEEEvNT_6ParamsE,"a",@progbits
	.sectionflags	@""
	.align	4
.nv.constant0._ZN7cutlass13device_kernelINS_4gemm6kernel13GemmUniversalIN4cute5tupleIJiiiiEEENS1_10collective13CollectiveMmaINS1_37MainloopSm90TmaGmmaWarpSpecializedFP8ILi28ENS5_IJNS4_1CILi1EEESB_SB_EEENS1_35KernelTmaWarpSpecializedCooperativeEEENS5_IJNSA_ILi128EEESF_NSA_ILi32EEEEEENS_12float_e4m3_tENS5_IJlSB_lEEENS_12float_e5m2_tESJ_NS4_8TiledMMAINS4_8MMA_AtomIJNS4_4SM904GMMA31MMA_64x128x32_F32E4M3E5M2_SS_TNILNSO_7ScaleInE1ELSQ_1EEEEEENS4_6LayoutINS5_IJNSA_ILi2EEESB_SB_EEENS5_IJSB_NSA_ILi0EEESW_EEEEENS5_IJNS4_10UnderscoreESZ_SZ_EEEEENS4_13SM90_TMA_LOADENS4_14ComposedLayoutINS4_7SwizzleILi1ELi4ELi3EEENS4_18smem_ptr_flag_bitsILi8EEENST_INS5_IJNSA_ILi8EEESG_EEENS5_IJSG_SB_EEEEEEEvNS4_8identityES12_S1C_vS1D_EENS_8epilogue10collective6detail29Sm90TmaWarpSpecializedAdapterINS1G_15DefaultEpilogueISI_SJ_SJ_NS1F_6thread17LinearCombinationISI_Li1EffLNS1K_9ScaleType4KindE0ELNS_15FloatRoundStyleE2ESI_EENS1_15EpilogueDefaultEEEEEvvEEEEvNT_6ParamsE:
	.zero		1664


//--------------------- SYMBOLS --------------------------

	.type		.nv.reservedSmem.offset0,@object
	.size		.nv.reservedSmem.offset0,0x4
